def gluon_tcgen05(
    a_ptr,
    b_ptr,
    c_ptr,
    M,
    N,
    K,
    stride_am,
    stride_bk,
    stride_cm,
    BLOCK_M: gl.constexpr,
    BLOCK_N: gl.constexpr,
    BLOCK_K: gl.constexpr,
    DTYPE: gl.constexpr,
    A_LAYOUT: gl.constexpr,
    B_LAYOUT: gl.constexpr,
    C_LAYOUT: gl.constexpr,
    B_SHAPE: gl.constexpr,
    TMEM_LAYOUT: gl.constexpr,
    TMEM_REG: gl.constexpr,
    TRANS_B: gl.constexpr,
    NUM_BUFFERS: gl.constexpr,
):
    a_desc = tma.make_tensor_descriptor(
        a_ptr, [M, K], [stride_am, 1], [BLOCK_M, BLOCK_K], A_LAYOUT
    )
    b_desc = tma.make_tensor_descriptor(
        b_ptr,
        [N, K] if TRANS_B else [K, N],
        [stride_bk, 1],
        B_SHAPE,
        B_LAYOUT,
    )
    c_desc = tma.make_tensor_descriptor(
        c_ptr, [M, N], [stride_cm, 1], [BLOCK_M, BLOCK_N], C_LAYOUT
    )

    a_bufs = gl.allocate_shared_memory(
        DTYPE, [NUM_BUFFERS, BLOCK_M, BLOCK_K], A_LAYOUT
    )
    b_bufs = gl.allocate_shared_memory(DTYPE, [NUM_BUFFERS] + B_SHAPE, B_LAYOUT)

    pid_m = gl.program_id(0)
    pid_n = gl.program_id(1)
    off_m = pid_m * BLOCK_M
    off_n = pid_n * BLOCK_N

    tma_bars = gl.allocate_shared_memory(
        gl.int64, [NUM_BUFFERS, 1], mbarrier.MBarrierLayout()
    )
    mma_bars = gl.allocate_shared_memory(
        gl.int64, [NUM_BUFFERS, 1], mbarrier.MBarrierLayout()
    )
    for i in gl.static_range(NUM_BUFFERS):
        mbarrier.init(tma_bars.index(i), count=1)
        mbarrier.init(mma_bars.index(i), count=1)

    acc_tmem = allocate_tensor_memory(gl.float32, [BLOCK_M, BLOCK_N], TMEM_LAYOUT)
    idx = 0
    phase = 0
    use_acc = False
    for k in range(0, K, BLOCK_K):
        a = a_bufs.index(idx)
        b = b_bufs.index(idx)
        tma_bar = tma_bars.index(idx)
        mma_bar = mma_bars.index(idx)
        mbarrier.expect(
            tma_bar, a_desc.block_type.nbytes + b_desc.block_type.nbytes
        )
        tma.async_copy_global_to_shared(a_desc, [off_m, k], tma_bar, a)
        tma.async_copy_global_to_shared(
            b_desc, [off_n, k] if TRANS_B else [k, off_n], tma_bar, b
        )
        mbarrier.wait(tma_bar, phase=phase)

        if TRANS_B:
            b = b.permute((1, 0))
        tcgen05_mma(a, b, acc_tmem, use_acc=use_acc)
        tcgen05_commit(mma_bar)
        mbarrier.wait(mma_bar, phase=phase)
        use_acc = True

        idx += 1
        if idx == NUM_BUFFERS:
            idx = 0
            phase ^= 1

    for i in gl.static_range(NUM_BUFFERS):
        mbarrier.invalidate(tma_bars.index(i))
        mbarrier.invalidate(mma_bars.index(i))

    acc = acc_tmem.load(TMEM_REG)
    c_smem = gl.allocate_shared_memory(DTYPE, [BLOCK_M, BLOCK_N], C_LAYOUT)
    c_smem.store(acc.to(DTYPE))
    fence_async_shared()
    tma.async_copy_shared_to_global(c_desc, [off_m, off_n], c_smem)
    tma.store_wait(pendings=0)

# config = {"BLOCK_K": 64, "BLOCK_M": 64, "BLOCK_N": 128, "arch": "sm_100", "dtype": "bf16", "num_buffers": 2, "num_warps": 8, "trans_b": 0}
# arch = sm_100


// ===== COMPILED SASS (sm_100a) =====

	.target	sm_100a

	.elftype	@"ET_EXEC"


//--------------------- .note.nv.tkinfo           --------------------------
	.section	.note.nv.tkinfo,"",@"SHT_NOTE"
	.sectionflags	@"SHF_NOTE_NV_TKINFO"
	.tkinfo
        /*0018*/ 	.word	0x00000081
        /*0030*/ 	.string	""
        /*0030*/ 	.string	"ptxas-blackwell"
        /*0030*/ 	.string	"Cuda compilation tools, release 12.9, V12.9.86"
        /*0030*/ 	.string	"Build cuda_12.9.r12.9/compiler.36037853_0"
        /*0030*/ 	.string	"-v  -suppress-debug-info  -lineinfo  -arch sm_100a "



//--------------------- .note.nv.cuver            --------------------------
	.section	.note.nv.cuver,"",@"SHT_NOTE"
	.sectionflags	@"SHF_NOTE_NV_CUVER"
        /*0018*/ 	.short	0x0001
        /*001a*/ 	.short	0x0064
        /*001c*/ 	.short	0x0001
        /*001e*/ 	.short	0x0000
        /*0020*/ 	.short	0x0001
        /*0022*/ 	.short	0x0000


//--------------------- .nv.info                  --------------------------
	.section	.nv.info,"",@"SHT_CUDA_INFO"
	.align	4


	//----- nvinfo : EIATTR_REGCOUNT
	.align		4
        /*0000*/ 	.byte	0x04, 0x2f
        /*0002*/ 	.short	(.L_4 - .L_3)
	.align		4
.L_3:
        /*0004*/ 	.word	index@(gluon_tcgen05)
        /*0008*/ 	.word	0x00000027


	//----- nvinfo : EIATTR_FRAME_SIZE
	.align		4
.L_4:
        /*000c*/ 	.byte	0x04, 0x11
        /*000e*/ 	.short	(.L_6 - .L_5)
	.align		4
.L_5:
        /*0010*/ 	.word	index@($__internal_2_$__cuda_sm10x_tcgen05_guardrail_trap_unallocated_columns_being_dealloced)
        /*0014*/ 	.word	0x00000000


	//----- nvinfo : EIATTR_FRAME_SIZE
	.align		4
.L_6:
        /*0018*/ 	.byte	0x04, 0x11
        /*001a*/ 	.short	(.L_8 - .L_7)
	.align		4
.L_7:
        /*001c*/ 	.word	index@($__internal_1_$__cuda_sm10x_tcgen05_guardrail_trap_phase_invalid_during_alloc)
        /*0020*/ 	.word	0x00000000


	//----- nvinfo : EIATTR_FRAME_SIZE
	.align		4
.L_8:
        /*0024*/ 	.byte	0x04, 0x11
        /*0026*/ 	.short	(.L_10 - .L_9)
	.align		4
.L_9:
        /*0028*/ 	.word	index@($__internal_0_$__cuda_sm10x_tcgen05_guardrail_trap_col_being_dealloced_not_returned_by_alloc)
        /*002c*/ 	.word	0x00000000


	//----- nvinfo : EIATTR_FRAME_SIZE
	.align		4
.L_10:
        /*0030*/ 	.byte	0x04, 0x11
        /*0032*/ 	.short	(.L_12 - .L_11)
	.align		4
.L_11:
        /*0034*/ 	.word	index@(gluon_tcgen05)
        /*0038*/ 	.word	0x00000000


	//----- nvinfo : EIATTR_MIN_STACK_SIZE
	.align		4
.L_12:
        /*003c*/ 	.byte	0x04, 0x12
        /*003e*/ 	.short	(.L_14 - .L_13)
	.align		4
.L_13:
        /*0040*/ 	.word	index@(gluon_tcgen05)
        /*0044*/ 	.word	0x00000000
.L_14:


//--------------------- .nv.info.gluon_tcgen05    --------------------------
	.section	.nv.info.gluon_tcgen05,"",@"SHT_CUDA_INFO"
	.sectionflags	@""
	.align	4


	//----- nvinfo : EIATTR_CUDA_API_VERSION
	.align		4
        /*0000*/ 	.byte	0x04, 0x37
        /*0002*/ 	.short	(.L_16 - .L_15)
.L_15:
        /*0004*/ 	.word	0x00000081


	//----- nvinfo : EIATTR_KPARAM_INFO
	.align		4
.L_16:
        /*0008*/ 	.byte	0x04, 0x17
        /*000a*/ 	.short	(.L_18 - .L_17)
.L_17:
        /*000c*/ 	.word	0x00000000
        /*0010*/ 	.short	0x000a
        /*0012*/ 	.short	0x0048
        /*0014*/ 	.byte	0x00, 0xf4, 0x21, 0x00


	//----- nvinfo : EIATTR_KPARAM_INFO
	.align		4
.L_18:
        /*0018*/ 	.byte	0x04, 0x17
        /*001a*/ 	.short	(.L_20 - .L_19)
.L_19:
        /*001c*/ 	.word	0x00000000
        /*0020*/ 	.short	0x0009
        /*0022*/ 	.short	0x0040
        /*0024*/ 	.byte	0x00, 0xf4, 0x21, 0x00


	//----- nvinfo : EIATTR_KPARAM_INFO
	.align		4
.L_20:
        /*0028*/ 	.byte	0x04, 0x17
        /*002a*/ 	.short	(.L_22 - .L_21)
.L_21:
        /*002c*/ 	.word	0x00000000
        /*0030*/ 	.short	0x0008
        /*0032*/ 	.short	0x0038
        /*0034*/ 	.byte	0x00, 0xf0, 0x21, 0x00


	//----- nvinfo : EIATTR_KPARAM_INFO
	.align		4
.L_22:
        /*0038*/ 	.byte	0x04, 0x17
        /*003a*/ 	.short	(.L_24 - .L_23)
.L_23:
        /*003c*/ 	.word	0x00000000
        /*0040*/ 	.short	0x0007
        /*0042*/ 	.short	0x0030
        /*0044*/ 	.byte	0x00, 0xf0, 0x21, 0x00


	//----- nvinfo : EIATTR_KPARAM_INFO
	.align		4
.L_24:
        /*0048*/ 	.byte	0x04, 0x17
        /*004a*/ 	.short	(.L_26 - .L_25)
.L_25:
        /*004c*/ 	.word	0x00000000
        /*0050*/ 	.short	0x0006
        /*0052*/ 	.short	0x0028
        /*0054*/ 	.byte	0x00, 0xf0, 0x21, 0x00


	//----- nvinfo : EIATTR_KPARAM_INFO
	.align		4
.L_26:
        /*0058*/ 	.byte	0x04, 0x17
        /*005a*/ 	.short	(.L_28 - .L_27)
.L_27:
        /*005c*/ 	.word	0x00000000
        /*0060*/ 	.short	0x0005
        /*0062*/ 	.short	0x0020
        /*0064*/ 	.byte	0x00, 0xf0, 0x11, 0x00


	//----- nvinfo : EIATTR_KPARAM_INFO
	.align		4
.L_28:
        /*0068*/ 	.byte	0x04, 0x17
        /*006a*/ 	.short	(.L_30 - .L_29)
.L_29:
        /*006c*/ 	.word	0x00000000
        /*0070*/ 	.short	0x0004
        /*0072*/ 	.short	0x001c
        /*0074*/ 	.byte	0x00, 0xf0, 0x11, 0x00


	//----- nvinfo : EIATTR_KPARAM_INFO
	.align		4
.L_30:
        /*0078*/ 	.byte	0x04, 0x17
        /*007a*/ 	.short	(.L_32 - .L_31)
.L_31:
        /*007c*/ 	.word	0x00000000
        /*0080*/ 	.short	0x0003
        /*0082*/ 	.short	0x0018
        /*0084*/ 	.byte	0x00, 0xf0, 0x11, 0x00


	//----- nvinfo : EIATTR_KPARAM_INFO
	.align		4
.L_32:
        /*0088*/ 	.byte	0x04, 0x17
        /*008a*/ 	.short	(.L_34 - .L_33)
.L_33:
        /*008c*/ 	.word	0x00000000
        /*0090*/ 	.short	0x0002
        /*0092*/ 	.short	0x0010
        /*0094*/ 	.byte	0x00, 0xf4, 0x21, 0x00


	//----- nvinfo : EIATTR_KPARAM_INFO
	.align		4
.L_34:
        /*0098*/ 	.byte	0x04, 0x17
        /*009a*/ 	.short	(.L_36 - .L_35)
.L_35:
        /*009c*/ 	.word	0x00000000
        /*00a0*/ 	.short	0x0001
        /*00a2*/ 	.short	0x0008
        /*00a4*/ 	.byte	0x00, 0xf4, 0x21, 0x00


	//----- nvinfo : EIATTR_KPARAM_INFO
	.align		4
.L_36:
        /*00a8*/ 	.byte	0x04, 0x17
        /*00aa*/ 	.short	(.L_38 - .L_37)
.L_37:
        /*00ac*/ 	.word	0x00000000
        /*00b0*/ 	.short	0x0000
        /*00b2*/ 	.short	0x0000
        /*00b4*/ 	.byte	0x00, 0xf4, 0x21, 0x00


	//----- nvinfo : EIATTR_AT_ENTRY_FRAGMENTS
	.align		4
.L_38:
        /*00b8*/ 	.byte	0x04, 0x4f
        /*00ba*/ 	.short	(.L_40 - .L_39)


	//   ....[0]....
.L_39:
        /*00bc*/ 	.word	0x00000004


	//----- nvinfo : EIATTR_RESERVED_SMEM_USED
	.align		4
.L_40:
        /*00c0*/ 	.byte	0x01, 0x41
	.zero		2


	//----- nvinfo : EIATTR_SPARSE_MMA_MASK
	.align		4
        /*00c4*/ 	.byte	0x03, 0x50
        /*00c6*/ 	.short	0x0000


	//----- nvinfo : EIATTR_TCGEN05_1CTA_USED
	.align		4
        /*00c8*/ 	.byte	0x01, 0x51
	.zero		2


	//----- nvinfo : EIATTR_MAXREG_COUNT
	.align		4
        /*00cc*/ 	.byte	0x03, 0x1b
        /*00ce*/ 	.short	0x00ff


	//----- nvinfo : EIATTR_NUM_BARRIERS
	.align		4
        /*00d0*/ 	.byte	0x02, 0x4c
        /*00d2*/ 	.byte	0x01
	.zero		1


	//----- nvinfo : EIATTR_INT_WARP_WIDE_INSTR_OFFSETS
	.align		4
        /*00d4*/ 	.byte	0x04, 0x31
        /*00d6*/ 	.short	(.L_42 - .L_41)


	//   ....[0]....
.L_41:
        /*00d8*/ 	.word	0x00001730


	//   ....[1]....
        /*00dc*/ 	.word	0x00001750


	//   ....[2]....
        /*00e0*/ 	.word	0x000017d0


	//   ....[3]....
        /*00e4*/ 	.word	0x000019d0


	//   ....[4]....
        /*00e8*/ 	.word	0x000019e0


	//   ....[5]....
        /*00ec*/ 	.word	0x00001a40


	//   ....[6]....
        /*00f0*/ 	.word	0x00001a50


	//   ....[7]....
        /*00f4*/ 	.word	0x00001d30


	//   ....[8]....
        /*00f8*/ 	.word	0x00001d40


	//   ....[9]....
        /*00fc*/ 	.word	0x00001ed0


	//   ....[10]....
        /*0100*/ 	.word	0x00001f00


	//   ....[11]....
        /*0104*/ 	.word	0x00001f20


	//   ....[12]....
        /*0108*/ 	.word	0x00001f60


	//   ....[13]....
        /*010c*/ 	.word	0x00002270


	//   ....[14]....
        /*0110*/ 	.word	0x00002280


	//   ....[15]....
        /*0114*/ 	.word	0x000025a0


	//   ....[16]....
        /*0118*/ 	.word	0x000025b0


	//   ....[17]....
        /*011c*/ 	.word	0x00002920


	//   ....[18]....
        /*0120*/ 	.word	0x00002970


	//----- nvinfo : EIATTR_COOP_GROUP_MASK_REGIDS
	.align		4
.L_42:
        /*0124*/ 	.byte	0x04, 0x29
        /*0126*/ 	.short	(.L_44 - .L_43)


	//   ....[0]....
.L_43:
        /*0128*/ 	.word	0xffffffff


	//   ....[1]....
        /*012c*/ 	.word	0xffffffff


	//   ....[2]....
        /*0130*/ 	.word	0xffffffff


	//   ....[3]....
        /*0134*/ 	.word	0xffffffff


	//   ....[4]....
        /*0138*/ 	.word	0xffffffff


	//   ....[5]....
        /*013c*/ 	.word	0xffffffff


	//   ....[6]....
        /*0140*/ 	.word	0xffffffff


	//   ....[7]....
        /*0144*/ 	.word	0xffffffff


	//   ....[8]....
        /*0148*/ 	.word	0xffffffff


	//   ....[9]....
        /*014c*/ 	.word	0xffffffff


	//----- nvinfo : EIATTR_COOP_GROUP_INSTR_OFFSETS
	.align		4
.L_44:
        /*0150*/ 	.byte	0x04, 0x28
        /*0152*/ 	.short	(.L_46 - .L_45)


	//   ....[0]....
.L_45:
        /*0154*/ 	.word	0x00000050


	//   ....[1]....
        /*0158*/ 	.word	0x00000310


	//   ....[2]....
        /*015c*/ 	.word	0x00000500


	//   ....[3]....
        /*0160*/ 	.word	0x000009c0


	//   ....[4]....
        /*0164*/ 	.word	0x00000b00


	//   ....[5]....
        /*0168*/ 	.word	0x00000fb0


	//   ....[6]....
        /*016c*/ 	.word	0x000010f0


	//   ....[7]....
        /*0170*/ 	.word	0x000015e0


	//   ....[8]....
        /*0174*/ 	.word	0x000027b0


	//   ....[9]....
        /*0178*/ 	.word	0x00002a20


	//----- nvinfo : EIATTR_VRC_CTA_INIT_COUNT
	.align		4
.L_46:
        /*017c*/ 	.byte	0x02, 0x4a
        /*017e*/ 	.byte	0x80
	.zero		1


	//----- nvinfo : EIATTR_MBARRIER_INSTR_OFFSETS
	.align		4
        /*0180*/ 	.byte	0x04, 0x39
        /*0182*/ 	.short	(.L_48 - .L_47)


	//   ....[0]....
.L_47:
        /*0184*/ 	.word	0x000017f0
        /*0188*/ 	.word	0x000000ff
        /*018c*/ 	.word	0x0000c000
        /*0190*/ 	.short	0x0100
        /*0192*/ 	.byte	0x08
	.zero		1


	//   ....[1]....
        /*0194*/ 	.word	0x00001820
        /*0198*/ 	.word	0x000000ff
        /*019c*/ 	.word	0x0000c010
        /*01a0*/ 	.short	0x0100
        /*01a2*/ 	.byte	0x08
	.zero		1


	//   ....[2]....
        /*01a4*/ 	.word	0x000018d0
        /*01a8*/ 	.word	0x000000ff
        /*01ac*/ 	.word	0x0000c008
        /*01b0*/ 	.short	0x0100
        /*01b2*/ 	.byte	0x08
	.zero		1


	//   ....[3]....
        /*01b4*/ 	.word	0x000018e0
        /*01b8*/ 	.word	0x000000ff
        /*01bc*/ 	.word	0x0000c018
        /*01c0*/ 	.short	0x0100
        /*01c2*/ 	.byte	0x08
	.zero		1


	//   ....[4]....
        /*01c4*/ 	.word	0x00001ae0
        /*01c8*/ 	.word	0x000000ff
        /*01cc*/ 	.word	0x0000c000
        /*01d0*/ 	.short	0x010a
        /*01d2*/ 	.byte	0x08
	.zero		1


	//   ....[5]....
        /*01d4*/ 	.word	0x00001d90
        /*01d8*/ 	.word	0x000000ff
        /*01dc*/ 	.word	0x0000c010
        /*01e0*/ 	.short	0x010a
        /*01e2*/ 	.byte	0x08
	.zero		1


	//   ....[6]....
        /*01e4*/ 	.word	0x00001fe0
        /*01e8*/ 	.word	0x000000ff
        /*01ec*/ 	.word	0x0000c000
        /*01f0*/ 	.short	0x010a
        /*01f2*/ 	.byte	0x11
	.zero		1


	//   ....[7]....
        /*01f4*/ 	.word	0x000022c0
        /*01f8*/ 	.word	0x000000ff
        /*01fc*/ 	.word	0x0000c010
        /*0200*/ 	.short	0x010a
        /*0202*/ 	.byte	0x11
	.zero		1


	//   ....[8]....
        /*0204*/ 	.word	0x000023a0
        /*0208*/ 	.word	0x000000ff
        /*020c*/ 	.word	0x0000c000
        /*0210*/ 	.short	0x0108
        /*0212*/ 	.byte	0x08
	.zero		1


	//   ....[9]....
        /*0214*/ 	.word	0x000023b0
        /*0218*/ 	.word	0x000000ff
        /*021c*/ 	.word	0x0000c010
        /*0220*/ 	.short	0x0108
        /*0222*/ 	.byte	0x08
	.zero		1


	//   ....[10]....
        /*0224*/ 	.word	0x00002400
        /*0228*/ 	.word	0x000000ff
        /*022c*/ 	.word	0x0000c008
        /*0230*/ 	.short	0x0108
        /*0232*/ 	.byte	0x08
	.zero		1


	//   ....[11]....
        /*0234*/ 	.word	0x00002410
        /*0238*/ 	.word	0x000000ff
        /*023c*/ 	.word	0x0000c018
        /*0240*/ 	.short	0x0108
        /*0242*/ 	.byte	0x08
	.zero		1


	//   ....[12]....
        /*0244*/ 	.word	0x00002a40
        /*0248*/ 	.word	0x000000ff
        /*024c*/ 	.word	0x0000c000
        /*0250*/ 	.short	0x010a
        /*0252*/ 	.byte	0x08
	.zero		1


	//   ....[13]....
        /*0254*/ 	.word	0x00002a70
        /*0258*/ 	.word	0x000000ff
        /*025c*/ 	.word	0x0000c010
        /*0260*/ 	.short	0x010a
        /*0262*/ 	.byte	0x08
	.zero		1


	//   ....[14]....
        /*0264*/ 	.word	0x00002aa0
        /*0268*/ 	.word	0x000000ff
        /*026c*/ 	.word	0x0000c000
        /*0270*/ 	.short	0x010a
        /*0272*/ 	.byte	0x11
	.zero		1


	//   ....[15]....
        /*0274*/ 	.word	0x00002ad0
        /*0278*/ 	.word	0x000000ff
        /*027c*/ 	.word	0x0000c010
        /*0280*/ 	.short	0x010a
        /*0282*/ 	.byte	0x11
	.zero		1


	//----- nvinfo : EIATTR_NUM_MBARRIERS
	.align		4
.L_48:
        /*0284*/ 	.byte	0x03, 0x38
        /*0286*/ 	.short	0x0004


	//----- nvinfo : EIATTR_EXIT_INSTR_OFFSETS
	.align		4
        /*0288*/ 	.byte	0x04, 0x1c
        /*028a*/ 	.short	(.L_50 - .L_49)


	//   ....[0]....
.L_49:
        /*028c*/ 	.word	0x00002a30


	//----- nvinfo : EIATTR_REQNTID
	.align		4
.L_50:
        /*0290*/ 	.byte	0x04, 0x10
        /*0292*/ 	.short	(.L_52 - .L_51)
.L_51:
        /*0294*/ 	.word	0x00000100
        /*0298*/ 	.word	0x00000001
        /*029c*/ 	.word	0x00000001


	//----- nvinfo : EIATTR_CRS_STACK_SIZE
	.align		4
.L_52:
        /*02a0*/ 	.byte	0x04, 0x1e
        /*02a2*/ 	.short	(.L_54 - .L_53)
.L_53:
        /*02a4*/ 	.word	0x00000000


	//----- nvinfo : EIATTR_CBANK_PARAM_SIZE
	.align		4
.L_54:
        /*02a8*/ 	.byte	0x03, 0x19
        /*02aa*/ 	.short	0x0050


	//----- nvinfo : EIATTR_PARAM_CBANK
	.align		4
        /*02ac*/ 	.byte	0x04, 0x0a
        /*02ae*/ 	.short	(.L_56 - .L_55)
	.align		4
.L_55:
        /*02b0*/ 	.word	index@(.nv.constant0.gluon_tcgen05)
        /*02b4*/ 	.short	0x0380
        /*02b6*/ 	.short	0x0050


	//----- nvinfo : EIATTR_SW_WAR
	.align		4
.L_56:
        /*02b8*/ 	.byte	0x04, 0x36
        /*02ba*/ 	.short	(.L_58 - .L_57)
.L_57:
        /*02bc*/ 	.word	0x00000008
.L_58:


//--------------------- .nv.compat                --------------------------
	.section	.nv.compat,"",@"SHT_CUDA_COMPAT_INFO"
	.align	4
        /*0000*/ 	.byte	0x02, 0x02, 0x02, 0x00, 0x02, 0x05, 0x05, 0x00, 0x02, 0x03, 0x03, 0x00, 0x02, 0x06, 0x01, 0x00


//--------------------- .nv.callgraph             --------------------------
	.section	.nv.callgraph,"",@"SHT_CUDA_CALLGRAPH"
	.align	4
	.sectionentsize	8
	.align		4
        /*0000*/ 	.word	0x00000000
	.align		4
        /*0004*/ 	.word	0xffffffff
	.align		4
        /*0008*/ 	.word	0x00000000
	.align		4
        /*000c*/ 	.word	0xfffffffe
	.align		4
        /*0010*/ 	.word	0x00000000
	.align		4
        /*0014*/ 	.word	0xfffffffd
	.align		4
        /*0018*/ 	.word	0x00000000
	.align		4
        /*001c*/ 	.word	0xfffffffc


//--------------------- .text.gluon_tcgen05       --------------------------
	.section	.text.gluon_tcgen05,"ax",@progbits
	.align	128
        .global         gluon_tcgen05
        .type           gluon_tcgen05,@function
        .size           gluon_tcgen05,(.L_x_77 - gluon_tcgen05)
        .other          gluon_tcgen05,@"STO_CUDA_ENTRY STV_DEFAULT"
gluon_tcgen05:
.text.gluon_tcgen05:
[----:B------:R-:W1:Y:S01]  /*0000*/  LDC R1, c[0x0][0x37c] ;  /* 0x0000df00ff017b82 */ /* 0x000e620000000800 */
[----:B------:R-:W2:Y:S02]  /*0010*/  S2R R0, SR_TID.X ;  /* 0x0000000000007919 */ /* 0x000ea40000002100 */
[----:B--2---:R-:W-:-:S13]  /*0020*/  ISETP.GE.U32.AND P2, PT, R0, 0x20, PT ;  /* 0x000000200000780c */ /* 0x004fda0003f46070 */
[----:B------:R-:W-:Y:S05]  /*0030*/  @P2 BRA `(.L_x_0) ;  /* 0x0000000000b82947 */ /* 0x000fea0003800000 */
[----:B------:R-:W2:Y:S01]  /*0040*/  S2UR UR6, SR_CgaCtaId ;  /* 0x00000000000679c3 */ /* 0x000ea20000008800 */
[----:B------:R-:W-:Y:S01]  /*0050*/  NOP ;  /* 0x0000000000007918 */ /* 0x000fe20000000000 */
[----:B------:R-:W-:Y:S02]  /*0060*/  UMOV UR4, 0x40 ;  /* 0x0000004000047882 */ /* 0x000fe40000000000 */
[----:B--2---:R-:W-:-:S09]  /*0070*/  ULEA UR4, UR6, UR4, 0x18 ;  /* 0x0000000406047291 */ /* 0x004fd2000f8ec0ff */
[----:B------:R-:W2:Y:S01]  /*0080*/  LDS.U8 R2, [UR4] ;  /* 0x00000004ff027984 */ /* 0x000ea20008000000 */
[----:B------:R-:W-:Y:S02]  /*0090*/  UMOV UR4, 0x400 ;  /* 0x0000040000047882 */ /* 0x000fe40000000000 */
[----:B------:R-:W-:Y:S01]  /*00a0*/  ULEA UR4, UR6, UR4, 0x18 ;  /* 0x0000000406047291 */ /* 0x000fe2000f8ec0ff */
[----:B--2---:R-:W-:-:S13]  /*00b0*/  ISETP.NE.AND P0, PT, R2, RZ, PT ;  /* 0x000000ff0200720c */ /* 0x004fda0003f05270 */
[----:B------:R-:W-:Y:S05]  /*00c0*/  @P0 BRA `(.L_x_1) ;  /* 0x00000000007c0947 */ /* 0x000fea0003800000 */
[----:B------:R-:W-:-:S13]  /*00d0*/  ELECT P0, URZ, PT ;  /* 0x0000000000ff782f */ /* 0x000fda0003800000 */
[----:B------:R-:W-:Y:S05]  /*00e0*/  @!P0 BRA `(.L_x_2) ;  /* 0x0000000000848947 */ /* 0x000fea0003800000 */
[----:B------:R-:W-:Y:S01]  /*00f0*/  UMOV UR5, 0x4 ;  /* 0x0000000400057882 */ /* 0x000fe20000000000 */
[----:B------:R-:W-:Y:S02]  /*0100*/  IMAD.MOV.U32 R5, RZ, RZ, 0x1 ;  /* 0x00000001ff057424 */ /* 0x000fe400078e00ff */
[----:B------:R-:W-:Y:S02]  /*0110*/  IMAD.MOV.U32 R3, RZ, RZ, 0xf ;  /* 0x0000000fff037424 */ /* 0x000fe400078e00ff */
[----:B------:R-:W-:Y:S04]  /*0120*/  DEPBAR.LE SB2, 0x36 ;  /* 0x0000ad800000791a */ /* 0x000fe80000000000 */
[----:B------:R-:W2:Y:S02]  /*0130*/  UTCATOMSWS.FIND_AND_SET.ALIGN UP0, UR5, UR5 ;  /* 0x00000005000575e3 */ /* 0x000ea40008000800 */
[----:B--2---:R-:W-:-:S04]  /*0140*/  PLOP3.LUT P0, PT, PT, PT, UP0, 0x80, 0x8 ;  /* 0x000000000008781c */ /* 0x004fc80003f0f008 */
[----:B------:R-:W-:-:S04]  /*0150*/  SEL R2, RZ, 0xffffffff, !P0 ;  /* 0xffffffffff027807 */ /* 0x000fc80004000000 */
[----:B------:R-:W-:Y:S01]  /*0160*/  ISETP.NE.AND P0, PT, R2, RZ, PT ;  /* 0x000000ff0200720c */ /* 0x000fe20003f05270 */
[----:B------:R-:W-:-:S12]  /*0170*/  IMAD.U32 R2, RZ, RZ, UR5 ;  /* 0x00000005ff027e24 */ /* 0x000fd8000f8e00ff */
[----:B------:R-:W-:Y:S05]  /*0180*/  @P0 BRA `(.L_x_3) ;  /* 0x0000000000240947 */ /* 0x000fea0003800000 */
.L_x_4:
[----:B------:R-:W-:Y:S05]  /*0190*/  NANOSLEEP 0x64 ;  /* 0x000000640000795d */ /* 0x000fea0003800000 */
[----:B------:R-:W-:-:S05]  /*01a0*/  UMOV UR5, 0x4 ;  /* 0x0000000400057882 */ /* 0x000fca0000000000 */
[----:B------:R-:W-:Y:S04]  /*01b0*/  DEPBAR.LE SB2, 0x36 ;  /* 0x0000ad800000791a */ /* 0x000fe80000000000 */
[----:B------:R-:W2:Y:S02]  /*01c0*/  UTCATOMSWS.FIND_AND_SET.ALIGN UP0, UR5, UR5 ;  /* 0x00000005000575e3 */ /* 0x000ea40008000800 */
[----:B--2---:R-:W-:-:S04]  /*01d0*/  PLOP3.LUT P0, PT, PT, PT, UP0, 0x80, 0x8 ;  /* 0x000000000008781c */ /* 0x004fc80003f0f008 */
[----:B------:R-:W-:-:S04]  /*01e0*/  SEL R2, RZ, 0xffffffff, !P0 ;  /* 0xffffffffff027807 */ /* 0x000fc80004000000 */
[----:B------:R-:W-:Y:S01]  /*01f0*/  ISETP.NE.AND P0, PT, R2, RZ, PT ;  /* 0x000000ff0200720c */ /* 0x000fe20003f05270 */
[----:B------:R-:W-:-:S12]  /*0200*/  IMAD.U32 R2, RZ, RZ, UR5 ;  /* 0x00000005ff027e24 */ /* 0x000fd8000f8e00ff */
[----:B------:R-:W-:Y:S05]  /*0210*/  @!P0 BRA `(.L_x_4) ;  /* 0xfffffffc00dc8947 */ /* 0x000fea000383ffff */
.L_x_3:
[C---:B------:R-:W-:Y:S01]  /*0220*/  VIADD R4, R2.reuse, 0x10 ;  /* 0x0000001002047836 */ /* 0x040fe20000000000 */
[----:B------:R-:W-:Y:S01]  /*0230*/  UMOV UR5, 0x50 ;  /* 0x0000005000057882 */ /* 0x000fe20000000000 */
[----:B------:R-:W-:Y:S01]  /*0240*/  SHF.L.U32 R3, R3, R2, RZ ;  /* 0x0000000203037219 */ /* 0x000fe200000006ff */
[----:B------:R-:W-:Y:S01]  /*0250*/  ULEA UR5, UR6, UR5, 0x18 ;  /* 0x0000000506057291 */ /* 0x000fe2000f8ec0ff */
[----:B------:R-:W-:Y:S01]  /*0260*/  IMAD.SHL.U32 R2, R2, 0x20, RZ ;  /* 0x0000002002027824 */ /* 0x000fe200078e00ff */
[----:B------:R-:W-:-:S04]  /*0270*/  SHF.L.U32 R4, R5, R4, RZ ;  /* 0x0000000405047219 */ /* 0x000fc800000006ff */
[----:B------:R-:W-:-:S05]  /*0280*/  LOP3.LUT R3, R4, R3, RZ, 0xfc, !PT ;  /* 0x0000000304037212 */ /* 0x000fca00078efcff */
[----:B------:R2:W-:Y:S04]  /*0290*/  ATOMS.OR RZ, [UR5], R3 ;  /* 0x00000003ffff798c */ /* 0x0005e8000b000005 */
[----:B------:R2:W-:Y:S01]  /*02a0*/  STS [UR4], R2 ;  /* 0x00000002ff007988 */ /* 0x0005e20008000804 */
[----:B------:R-:W-:Y:S05]  /*02b0*/  BRA `(.L_x_2) ;  /* 0x0000000000107947 */ /* 0x000fea0003800000 */
.L_x_1:
[----:B------:R-:W-:Y:S01]  /*02c0*/  IMAD.MOV.U32 R3, RZ, RZ, -0x1 ;  /* 0xffffffffff037424 */ /* 0x000fe200078e00ff */
[----:B------:R-:W-:-:S04]  /*02d0*/  MOV R2, 0x300 ;  /* 0x0000030000027802 */ /* 0x000fc80000000f00 */
[----:B------:R2:W-:Y:S03]  /*02e0*/  STS [UR4], R3 ;  /* 0x00000003ff007988 */ /* 0x0005e60008000804 */
[----:B-12---:R-:W-:Y:S05]  /*02f0*/  CALL.REL.NOINC `($__internal_1_$__cuda_sm10x_tcgen05_guardrail_trap_phase_invalid_during_alloc) ;  /* 0x00000028000c7944 */ /* 0x006fea0003c00000 */
.L_x_2:
[----:B------:R-:W-:Y:S05]  /*0300*/  WARPSYNC.ALL ;  /* 0x0000000000007948 */ /* 0x000fea0003800000 */
[----:B------:R-:W-:Y:S01]  /*0310*/  NOP ;  /* 0x0000000000007918 */ /* 0x000fe20000000000 */
.L_x_0:
[----:B------:R-:W3:Y:S08]  /*0320*/  S2UR UR4, SR_CgaCtaId ;  /* 0x00000000000479c3 */ /* 0x000ef00000008800 */
[----:B------:R-:W-:Y:S01]  /*0330*/  BAR.SYNC.DEFER_BLOCKING 0x0 ;  /* 0x0000000000007b1d */ /* 0x000fe20000010000 */
[----:B------:R-:W-:-:S05]  /*0340*/  LOP3.LUT R36, R0, 0xff, RZ, 0xc0, !PT ;  /* 0x000000ff00247812 */ /* 0x000fca00078ec0ff */
[----:B------:R-:W-:Y:S02]  /*0350*/  UMOV UR8, 0x400 ;  /* 0x0000040000087882 */ /* 0x000fe40000000000 */
[----:B--2---:R-:W2:Y:S08]  /*0360*/  LDC R3, c[0x0][0x398] ;  /* 0x0000e600ff037b82 */ /* 0x004eb00000000800 */
[----:B------:R-:W4:Y:S01]  /*0370*/  LDC R7, c[0x0][0x3a0] ;  /* 0x0000e800ff077b82 */ /* 0x000f220000000800 */
[----:B---3--:R-:W-:-:S07]  /*0380*/  ULEA UR8, UR4, UR8, 0x18 ;  /* 0x0000000804087291 */ /* 0x008fce000f8ec0ff */
[----:B------:R-:W3:Y:S02]  /*0390*/  S2UR UR12, SR_CTAID.Y ;  /* 0x00000000000c79c3 */ /* 0x000ee40000002600 */
[----:B------:R-:W5:Y:S06]  /*03a0*/  LDS R4, [UR8] ;  /* 0x00000008ff047984 */ /* 0x000f6c0008000800 */
[----:B------:R-:W-:Y:S06]  /*03b0*/  BAR.SYNC.DEFER_BLOCKING 0x0 ;  /* 0x0000000000007b1d */ /* 0x000fec0000010000 */
[----:B------:R-:W-:Y:S05]  /*03c0*/  @P2 BRA `(.L_x_5) ;  /* 0x0000000000182947 */ /* 0x000fea0003800000 */
[----:B------:R-:W-:Y:S01]  /*03d0*/  ELECT P0, URZ, PT ;  /* 0x0000000000ff782f */ /* 0x000fe20003800000 */
[----:B------:R-:W-:Y:S01]  /*03e0*/  IMAD.MOV.U32 R2, RZ, RZ, 0x1 ;  /* 0x00000001ff027424 */ /* 0x000fe200078e00ff */
[----:B------:R-:W-:Y:S01]  /*03f0*/  UMOV UR5, 0x40 ;  /* 0x0000004000057882 */ /* 0x000fe20000000000 */
[----:B------:R-:W-:Y:S01]  /*0400*/  UVIRTCOUNT.DEALLOC.SMPOOL 0x80 ;  /* 0x000000800000784c */ /* 0x000fe20000000000 */
[----:B------:R-:W-:-:S09]  /*0410*/  ULEA UR5, UR4, UR5, 0x18 ;  /* 0x0000000504057291 */ /* 0x000fd2000f8ec0ff */
[----:B------:R5:W-:Y:S03]  /*0420*/  @P0 STS.U8 [UR5], R2 ;  /* 0x00000002ff000988 */ /* 0x000be60008000005 */
.L_x_5:
[----:B------:R-:W5:Y:S01]  /*0430*/  S2UR UR4, SR_CTAID.Z ;  /* 0x00000000000479c3 */ /* 0x000f620000002700 */
[----:B------:R-:W4:Y:S01]  /*0440*/  LDCU UR5, c[0x0][0x370] ;  /* 0x00006e00ff0577ac */ /* 0x000f220008000800 */
[C---:B------:R-:W-:Y:S01]  /*0450*/  ISETP.GE.U32.AND P0, PT, R36.reuse, 0x20, PT ;  /* 0x000000202400780c */ /* 0x040fe20003f06070 */
[----:B--2--5:R-:W-:Y:S01]  /*0460*/  VIADD R2, R3, 0xffffffff ;  /* 0xffffffff03027836 */ /* 0x024fe20000000000 */
[C---:B------:R-:W-:Y:S01]  /*0470*/  ISETP.NE.U32.AND P3, PT, R36.reuse, RZ, PT ;  /* 0x000000ff2400720c */ /* 0x040fe20003f65070 */
[----:B------:R-:W2:Y:S01]  /*0480*/  LDCU UR6, c[0x0][0x374] ;  /* 0x00006e80ff0677ac */ /* 0x000ea20008000800 */
[----:B------:R-:W-:Y:S01]  /*0490*/  LEA R10, R36, UR8, 0x2 ;  /* 0x00000008240a7c11 */ /* 0x000fe2000f8e10ff */
[----:B----4-:R-:W-:Y:S01]  /*04a0*/  VIADD R11, R7, 0xffffffff ;  /* 0xffffffff070b7836 */ /* 0x010fe20000000000 */
[----:B------:R-:W4:Y:S01]  /*04b0*/  S2UR UR13, SR_CTAID.X ;  /* 0x00000000000d79c3 */ /* 0x000f220000002500 */
[----:B------:R-:W5:Y:S01]  /*04c0*/  LDCU.64 UR10, c[0x0][0x3c0] ;  /* 0x00007800ff0a77ac */ /* 0x000f620008000a00 */
[----:B------:R-:W-:Y:S01]  /*04d0*/  R2UR UR24, R4 ;  /* 0x00000000041872ca */ /* 0x000fe200000e0000 */
[----:B------:R-:W-:Y:S04]  /*04e0*/  BSSY.RECONVERGENT B0, `(.L_x_6) ;  /* 0x0000011000007945 */ /* 0x000fe80003800200 */
[----:B------:R3:W-:Y:S01]  /*04f0*/  @!P0 STS [R10], RZ ;  /* 0x000000ff0a008388 */ /* 0x0007e20000000800 */
[----:B------:R-:W-:-:S03]  /*0500*/  NOP ;  /* 0x0000000000007918 */ /* 0x000fc60000000000 */
[----:B------:R3:W-:Y:S02]  /*0510*/  @!P3 STS [UR8+0x24], R2 ;  /* 0x00002402ff00b988 */ /* 0x0007e40008000808 */
[----:B--23--:R-:W-:Y:S02]  /*0520*/  UIMAD UR4, UR4, UR6, UR12 ;  /* 0x00000006040472a4 */ /* 0x00cfe4000f8e020c */
[----:B------:R2:W-:Y:S02]  /*0530*/  @!P3 STS [UR8+0x20], R11 ;  /* 0x0000200bff00b988 */ /* 0x0005e40008000808 */
[----:B----4-:R-:W-:-:S04]  /*0540*/  UIMAD UR4, UR4, UR5, UR13 ;  /* 0x00000005040472a4 */ /* 0x010fc8000f8e020d */
[----:B------:R-:W-:-:S04]  /*0550*/  UIMAD UR4, UR4, 0x180, URZ ;  /* 0x00000180040478a4 */ /* 0x000fc8000f8e02ff */
[----:B-----5:R-:W-:-:S04]  /*0560*/  UIADD3 UR20, UP0, UPT, UR4, UR10, URZ ;  /* 0x0000000a04147290 */ /* 0x020fc8000ff1e0ff */
[----:B------:R-:W-:Y:S01]  /*0570*/  ULEA.HI.X.SX32 UR21, UR4, UR11, 0x1, UP0 ;  /* 0x0000000b04157291 */ /* 0x000fe200080f0eff */
[----:B--2---:R-:W-:Y:S11]  /*0580*/  @P3 BRA `(.L_x_7) ;  /* 0x0000000000183947 */ /* 0x004ff60003800000 */
[----:B------:R-:W2:Y:S01]  /*0590*/  LDS R3, [UR8+0x8] ;  /* 0x00000808ff037984 */ /* 0x000ea20008000800 */
[----:B------:R-:W3:Y:S01]  /*05a0*/  LDC.64 R8, c[0x0][0x380] ;  /* 0x0000e000ff087b82 */ /* 0x000ee20000000a00 */
[----:B------:R-:W-:Y:S02]  /*05b0*/  IMAD.MOV.U32 R4, RZ, RZ, 0x70 ;  /* 0x00000070ff047424 */ /* 0x000fe400078e00ff */
[----:B---3--:R3:W-:Y:S03]  /*05c0*/  STS.64 [UR8], R8 ;  /* 0x00000008ff007988 */ /* 0x0087e60008000a08 */
[----:B--2---:R-:W-:-:S05]  /*05d0*/  LOP3.LUT R3, R3, 0x10, R4, 0xd8, !PT ;  /* 0x0000001003037812 */ /* 0x004fca00078ed804 */
[----:B------:R3:W-:Y:S02]  /*05e0*/  STS [UR8+0x8], R3 ;  /* 0x00000803ff007988 */ /* 0x0007e40008000808 */
.L_x_7:
[----:B------:R-:W-:Y:S05]  /*05f0*/  BSYNC.RECONVERGENT B0 ;  /* 0x0000000000007941 */ /* 0x000fea0003800200 */
.L_x_6:
[----:B------:R-:W-:Y:S04]  /*0600*/  BSSY.RECONVERGENT B0, `(.L_x_8) ;  /* 0x000000a000007945 */ /* 0x000fe80003800200 */
[----:B------:R-:W-:Y:S05]  /*0610*/  @P3 BRA `(.L_x_9) ;  /* 0x0000000000203947 */ /* 0x000fea0003800000 */
[----:B---3--:R-:W2:Y:S01]  /*0620*/  LDS R3, [UR8+0x34] ;  /* 0x00003408ff037984 */ /* 0x008ea20008000800 */
[----:B------:R-:W-:Y:S02]  /*0630*/  IMAD.MOV.U32 R4, RZ, RZ, 0x3f000000 ;  /* 0x3f000000ff047424 */ /* 0x000fe400078e00ff */
[----:B------:R-:W-:Y:S01]  /*0640*/  @!P3 IMAD.MOV.U32 R5, RZ, RZ, 0x3f ;  /* 0x0000003fff05b424 */ /* 0x000fe200078e00ff */
[----:B------:R-:W3:Y:S02]  /*0650*/  @!P3 LDS R6, [UR8+0x38] ;  /* 0x00003808ff06b984 */ /* 0x000ee40008000800 */
[----:B--2---:R-:W-:Y:S02]  /*0660*/  LOP3.LUT R3, R3, 0xff000000, R4, 0xb8, !PT ;  /* 0xff00000003037812 */ /* 0x004fe400078eb804 */
[----:B---3--:R-:W-:-:S03]  /*0670*/  @!P3 LOP3.LUT R4, R6, 0xff, R5, 0xb8, !PT ;  /* 0x000000ff0604b812 */ /* 0x008fc600078eb805 */
[----:B------:R2:W-:Y:S04]  /*0680*/  STS [UR8+0x34], R3 ;  /* 0x00003403ff007988 */ /* 0x0005e80008000808 */
[----:B------:R2:W-:Y:S02]  /*0690*/  @!P3 STS [UR8+0x38], R4 ;  /* 0x00003804ff00b988 */ /* 0x0005e40008000808 */
.L_x_9:
[----:B------:R-:W-:Y:S05]  /*06a0*/  BSYNC.RECONVERGENT B0 ;  /* 0x0000000000007941 */ /* 0x000fea0003800200 */
.L_x_8:
[----:B------:R-:W-:Y:S04]  /*06b0*/  BSSY.RECONVERGENT B0, `(.L_x_10) ;  /* 0x000000e000007945 */ /* 0x000fe80003800200 */
[----:B------:R-:W-:Y:S05]  /*06c0*/  @P3 BRA `(.L_x_11) ;  /* 0x0000000000303947 */ /* 0x000fea0003800000 */
[----:B--2---:R-:W2:Y:S01]  /*06d0*/  LDS R4, [UR8+0x34] ;  /* 0x00003408ff047984 */ /* 0x004ea20008000800 */
[----:B---3--:R-:W3:Y:S03]  /*06e0*/  LDC.64 R8, c[0x0][0x3a8] ;  /* 0x0000ea00ff087b82 */ /* 0x008ee60000000a00 */
[----:B------:R-:W4:Y:S01]  /*06f0*/  LDS R3, [UR8+0x1c] ;  /* 0x00001c08ff037984 */ /* 0x000f220008000800 */
[C---:B---3--:R-:W-:Y:S01]  /*0700*/  SHF.L.U64.HI R6, R8.reuse, 0x1, R9 ;  /* 0x0000000108067819 */ /* 0x048fe20000010209 */
[----:B------:R-:W-:-:S03]  /*0710*/  IMAD.SHL.U32 R5, R8, 0x2, RZ ;  /* 0x0000000208057824 */ /* 0x000fc600078e00ff */
[--C-:B------:R-:W-:Y:S02]  /*0720*/  SHF.R.U32.HI R8, RZ, 0x4, R6.reuse ;  /* 0x00000004ff087819 */ /* 0x100fe40000011606 */
[----:B------:R-:W-:-:S05]  /*0730*/  SHF.R.U64 R5, R5, 0x4, R6 ;  /* 0x0000000405057819 */ /* 0x000fca0000001206 */
[----:B------:R5:W-:Y:S01]  /*0740*/  STS [UR8+0xc], R5 ;  /* 0x00000c05ff007988 */ /* 0x000be20008000808 */
[----:B--2---:R-:W-:Y:S02]  /*0750*/  LOP3.LUT R4, R4, 0x7, RZ, 0xb8, !PT ;  /* 0x0000000704047812 */ /* 0x004fe400078eb8ff */
[----:B----4-:R-:W-:-:S03]  /*0760*/  LOP3.LUT R3, R3, 0xf, R8, 0xb8, !PT ;  /* 0x0000000f03037812 */ /* 0x010fc600078eb808 */
[----:B------:R5:W-:Y:S04]  /*0770*/  STS [UR8+0x34], R4 ;  /* 0x00003404ff007988 */ /* 0x000be80008000808 */
[----:B------:R5:W-:Y:S02]  /*0780*/  STS [UR8+0x1c], R3 ;  /* 0x00001c03ff007988 */ /* 0x000be40008000808 */
.L_x_11:
[----:B------:R-:W-:Y:S05]  /*0790*/  BSYNC.RECONVERGENT B0 ;  /* 0x0000000000007941 */ /* 0x000fea0003800200 */
.L_x_10:
[----:B------:R-:W-:Y:S04]  /*07a0*/  BSSY.RECONVERGENT B1, `(.L_x_12) ;  /* 0x000001a000017945 */ /* 0x000fe80003800200 */
[----:B------:R-:W-:Y:S04]  /*07b0*/  BSSY.RELIABLE B0, `(.L_x_13) ;  /* 0x0000015000007945 */ /* 0x000fe80003800100 */
[----:B------:R-:W-:Y:S05]  /*07c0*/  @P3 BRA `(.L_x_14) ;  /* 0x0000000000203947 */ /* 0x000fea0003800000 */
[----:B--23-5:R-:W2:Y:S02]  /*07d0*/  LDS R3, [UR8+0x34] ;  /* 0x00003408ff037984 */ /* 0x02cea40008000800 */
[----:B--2---:R-:W-:-:S05]  /*07e0*/  LOP3.LUT R3, R3, 0x38, RZ, 0xb8, !PT ;  /* 0x0000003803037812 */ /* 0x004fca00078eb8ff */
[----:B------:R2:W-:Y:S01]  /*07f0*/  STS [UR8+0x34], R3 ;  /* 0x00003403ff007988 */ /* 0x0005e20008000808 */
[----:B------:R-:W-:Y:S05]  /*0800*/  @P3 BRA `(.L_x_15) ;  /* 0x0000000000203947 */ /* 0x000fea0003800000 */
[----:B--2---:R-:W2:Y:S01]  /*0810*/  LDS R3, [UR8+0x8] ;  /* 0x00000808ff037984 */ /* 0x004ea20008000800 */
[----:B------:R-:W-:-:S05]  /*0820*/  IMAD.MOV.U32 R4, RZ, RZ, 0x780 ;  /* 0x00000780ff047424 */ /* 0x000fca00078e00ff */
[----:B--2---:R-:W-:-:S05]  /*0830*/  LOP3.LUT R3, R3, 0x500, R4, 0xd8, !PT ;  /* 0x0000050003037812 */ /* 0x004fca00078ed804 */
[----:B------:R4:W-:Y:S02]  /*0840*/  STS [UR8+0x8], R3 ;  /* 0x00000803ff007988 */ /* 0x0009e40008000808 */
.L_x_14:
[----:B------:R-:W-:Y:S05]  /*0850*/  @P3 BRA `(.L_x_16) ;  /* 0x0000000000283947 */ /* 0x000fea0003800000 */
[----:B--2345:R-:W2:Y:S02]  /*0860*/  LDS R3, [UR8+0x8] ;  /* 0x00000808ff037984 */ /* 0x03cea40008000800 */
[----:B--2---:R-:W-:-:S05]  /*0870*/  LOP3.LUT R3, R3, 0x1800, RZ, 0xb8, !PT ;  /* 0x0000180003037812 */ /* 0x004fca00078eb8ff */
[----:B------:R3:W-:Y:S02]  /*0880*/  STS [UR8+0x8], R3 ;  /* 0x00000803ff007988 */ /* 0x0007e40008000808 */
.L_x_15:
[----:B------:R-:W-:Y:S05]  /*0890*/  @P3 BREAK.RELIABLE B0 ;  /* 0x0000000000003942 */ /* 0x000fea0003800100 */
[----:B------:R-:W-:Y:S05]  /*08a0*/  @P3 BRA `(.L_x_17) ;  /* 0x0000000000243947 */ /* 0x000fea0003800000 */
[----:B------:R-:W4:Y:S01]  /*08b0*/  LDS R4, [UR8+0x8] ;  /* 0x00000808ff047984 */ /* 0x000f220008000800 */
[----:B--23--:R-:W-:-:S05]  /*08c0*/  IMAD.MOV.U32 R3, RZ, RZ, 0x6000 ;  /* 0x00006000ff037424 */ /* 0x00cfca00078e00ff */
[----:B----4-:R-:W-:-:S04]  /*08d0*/  LOP3.LUT R3, R4, 0x6000, R3, 0xd8, !PT ;  /* 0x0000600004037812 */ /* 0x010fc800078ed803 */
[----:B------:R-:W-:-:S05]  /*08e0*/  LOP3.LUT R3, R3, 0x400000, RZ, 0xb8, !PT ;  /* 0x0040000003037812 */ /* 0x000fca00078eb8ff */
[----:B------:R2:W-:Y:S02]  /*08f0*/  STS [UR8+0x8], R3 ;  /* 0x00000803ff007988 */ /* 0x0005e40008000808 */
.L_x_16:
[----:B------:R-:W-:Y:S05]  /*0900*/  BSYNC.RELIABLE B0 ;  /* 0x0000000000007941 */ /* 0x000fea0003800100 */
.L_x_13:
[----:B--2345:R-:W2:Y:S02]  /*0910*/  @!P3 LDS R3, [UR8+0x8] ;  /* 0x00000808ff03b984 */ /* 0x03cea40008000800 */
[----:B--2---:R-:W-:-:S05]  /*0920*/  @!P3 LOP3.LUT R3, R3, 0x8000, RZ, 0xb8, !PT ;  /* 0x000080000303b812 */ /* 0x004fca00078eb8ff */
[----:B------:R4:W-:Y:S02]  /*0930*/  @!P3 STS [UR8+0x8], R3 ;  /* 0x00000803ff00b988 */ /* 0x0009e40008000808 */
.L_x_17:
[----:B------:R-:W-:Y:S05]  /*0940*/  BSYNC.RECONVERGENT B1 ;  /* 0x0000000000017941 */ /* 0x000fea0003800200 */
.L_x_12:
[----:B------:R-:W-:Y:S05]  /*0950*/  WARPSYNC.ALL ;  /* 0x0000000000007948 */ /* 0x000fea0003800000 */
[----:B------:R-:W-:Y:S01]  /*0960*/  NOP ;  /* 0x0000000000007918 */ /* 0x000fe20000000000 */
[----:B--234-:R-:W2:Y:S02]  /*0970*/  LDC R3, c[0x0][0x39c] ;  /* 0x0000e700ff037b82 */ /* 0x01cea40000000800 */
[----:B--2---:R-:W-:Y:S01]  /*0980*/  VIADD R3, R3, 0xffffffff ;  /* 0xffffffff03037836 */ /* 0x004fe20000000000 */
[----:B------:R-:W-:Y:S06]  /*0990*/  @P0 BRA `(.L_x_18) ;  /* 0x0000000000300947 */ /* 0x000fec0003800000 */
[----:B------:R-:W2:Y:S01]  /*09a0*/  S2R R4, SR_LANEID ;  /* 0x0000000000047919 */ /* 0x000ea20000000000 */
[----:B------:R-:W-:Y:S05]  /*09b0*/  WARPSYNC.ALL ;  /* 0x0000000000007948 */ /* 0x000fea0003800000 */
[----:B------:R-:W-:Y:S01]  /*09c0*/  NOP ;  /* 0x0000000000007918 */ /* 0x000fe20000000000 */
[----:B--2---:R-:W-:-:S05]  /*09d0*/  IMAD.SHL.U32 R6, R4, 0x4, RZ ;  /* 0x0000000404067824 */ /* 0x004fca00078e00ff */
[----:B------:R-:W2:Y:S01]  /*09e0*/  LDS R9, [R6+UR8] ;  /* 0x0000000806097984 */ /* 0x000ea20008000800 */
[----:B------:R-:W-:-:S05]  /*09f0*/  IADD3 R4, P1, PT, R6, UR20, RZ ;  /* 0x0000001406047c10 */ /* 0x000fca000ff3e0ff */
[----:B------:R-:W-:-:S05]  /*0a00*/  IMAD.X R5, RZ, RZ, UR21, P1 ;  /* 0x00000015ff057e24 */ /* 0x000fca00088e06ff */
[----:B--2---:R2:W3:Y:S01]  /*0a10*/  ATOMG.E.EXCH.STRONG.GPU PT, RZ, [R4], R9 ;  /* 0x0000000904ff73a8 */ /* 0x0044e200041ee100 */
[----:B------:R-:W-:-:S04]  /*0a20*/  DEPBAR {5,4,3,2,1,0} ;  /* 0x0000003f0000791a */ /* 0x000fc80000000000 */
[----:B------:R-:W4:Y:S02]  /*0a30*/  CCTL.E.C.LDCU.IV.DEEP [UR20] ;  /* 0x0000000014007540 */ /* 0x000f240009c08000 */
[----:B----4-:R2:W-:Y:S01]  /*0a40*/  UTMACCTL.IV [UR20] ;  /* 0x00000000140079b9 */ /* 0x0105e20008000000 */
[----:B------:R-:W-:Y:S01]  /*0a50*/  NOP ;  /* 0x0000000000007918 */ /* 0x000fe20000000000 */
.L_x_18:
[----:B------:R-:W-:Y:S05]  /*0a60*/  @P0 BRA `(.L_x_19) ;  /* 0x00000000000c0947 */ /* 0x000fea0003800000 */
[----:B------:R0:W-:Y:S01]  /*0a70*/  UTMACMDFLUSH ;  /* 0x00000000000079b7 */ /* 0x0001e20000000000 */
[----:B------:R-:W-:Y:S05]  /*0a80*/  @P0 BRA `(.L_x_19) ;  /* 0x0000000000040947 */ /* 0x000fea0003800000 */
[----:B------:R-:W-:-:S04]  /*0a90*/  DEPBAR.LE SB0, 0x0 ;  /* 0x000080000000791a */ /* 0x000fc80000000000 */
.L_x_19:
[----:B------:R-:W-:Y:S05]  /*0aa0*/  WARPSYNC.ALL ;  /* 0x0000000000007948 */ /* 0x000fea0003800000 */
[----:B------:R-:W-:Y:S01]  /*0ab0*/  NOP ;  /* 0x0000000000007918 */ /* 0x000fe20000000000 */
[----:B---3--:R-:W-:Y:S06]  /*0ac0*/  BAR.SYNC.DEFER_BLOCKING 0x0 ;  /* 0x0000000000007b1d */ /* 0x008fec0000010000 */
[----:B------:R-:W-:Y:S02]  /*0ad0*/  BSSY.RECONVERGENT B1, `(.L_x_20) ;  /* 0x000000b000017945 */ /* 0x000fe40003800200 */
[----:B------:R-:W-:Y:S06]  /*0ae0*/  BAR.SYNC.DEFER_BLOCKING 0x0 ;  /* 0x0000000000007b1d */ /* 0x000fec0000010000 */
[----:B------:R3:W-:Y:S01]  /*0af0*/  @!P0 STS [R10], RZ ;  /* 0x000000ff0a008388 */ /* 0x0007e20000000800 */
[----:B------:R-:W-:Y:S01]  /*0b00*/  NOP ;  /* 0x0000000000007918 */ /* 0x000fe20000000000 */
[----:B------:R-:W-:Y:S05]  /*0b10*/  @P3 BRA `(.L_x_21) ;  /* 0x0000000000183947 */ /* 0x000fea0003800000 */
[----:B--2---:R-:W2:Y:S01]  /*0b20*/  LDS R4, [UR8+0x8] ;  /* 0x00000808ff047984 */ /* 0x004ea20008000800 */
[----:B------:R-:W4:Y:S01]  /*0b30*/  LDC.64 R8, c[0x0][0x388] ;  /* 0x0000e200ff087b82 */ /* 0x000f220000000a00 */
[----:B------:R-:W-:Y:S02]  /*0b40*/  IMAD.MOV.U32 R5, RZ, RZ, 0x70 ;  /* 0x00000070ff057424 */ /* 0x000fe400078e00ff */
[----:B----4-:R4:W-:Y:S03]  /*0b50*/  STS.64 [UR8], R8 ;  /* 0x00000008ff007988 */ /* 0x0109e60008000a08 */
[----:B--2---:R-:W-:-:S05]  /*0b60*/  LOP3.LUT R4, R4, 0x10, R5, 0xd8, !PT ;  /* 0x0000001004047812 */ /* 0x004fca00078ed805 */
[----:B------:R4:W-:Y:S02]  /*0b70*/  STS [UR8+0x8], R4 ;  /* 0x00000804ff007988 */ /* 0x0009e40008000808 */
.L_x_21:
[----:B--2---:R-:W-:Y:S05]  /*0b80*/  BSYNC.RECONVERGENT B1 ;  /* 0x0000000000017941 */ /* 0x004fea0003800200 */
.L_x_20:
[----:B------:R-:W-:Y:S04]  /*0b90*/  BSSY.RECONVERGENT B1, `(.L_x_22) ;  /* 0x000000a000017945 */ /* 0x000fe80003800200 */
[----:B------:R-:W-:Y:S05]  /*0ba0*/  @P3 BRA `(.L_x_23) ;  /* 0x0000000000203947 */ /* 0x000fea0003800000 */
[----:B----4-:R-:W2:Y:S01]  /*0bb0*/  LDS R4, [UR8+0x34] ;  /* 0x00003408ff047984 */ /* 0x010ea20008000800 */
[----:B------:R-:W-:Y:S02]  /*0bc0*/  IMAD.MOV.U32 R9, RZ, RZ, 0x3f000000 ;  /* 0x3f000000ff097424 */ /* 0x000fe400078e00ff */
[----:B------:R-:W-:Y:S01]  /*0bd0*/  @!P3 IMAD.MOV.U32 R6, RZ, RZ, 0x3f ;  /* 0x0000003fff06b424 */ /* 0x000fe200078e00ff */
[----:B------:R-:W4:Y:S02]  /*0be0*/  @!P3 LDS R5, [UR8+0x38] ;  /* 0x00003808ff05b984 */ /* 0x000f240008000800 */
[----:B--2---:R-:W-:Y:S02]  /*0bf0*/  LOP3.LUT R4, R4, 0xff000000, R9, 0xb8, !PT ;  /* 0xff00000004047812 */ /* 0x004fe400078eb809 */
[----:B----4-:R-:W-:-:S03]  /*0c00*/  @!P3 LOP3.LUT R5, R5, 0xff, R6, 0xb8, !PT ;  /* 0x000000ff0505b812 */ /* 0x010fc600078eb806 */
[----:B------:R2:W-:Y:S04]  /*0c10*/  STS [UR8+0x34], R4 ;  /* 0x00003404ff007988 */ /* 0x0005e80008000808 */
[----:B------:R2:W-:Y:S02]  /*0c20*/  @!P3 STS [UR8+0x38], R5 ;  /* 0x00003805ff00b988 */ /* 0x0005e40008000808 */
.L_x_23:
[----:B------:R-:W-:Y:S05]  /*0c30*/  BSYNC.RECONVERGENT B1 ;  /* 0x0000000000017941 */ /* 0x000fea0003800200 */
.L_x_22:
[----:B------:R-:W-:Y:S04]  /*0c40*/  BSSY.RECONVERGENT B1, `(.L_x_24) ;  /* 0x0000004000017945 */ /* 0x000fe80003800200 */
[----:B------:R-:W-:Y:S05]  /*0c50*/  @P3 BRA `(.L_x_25) ;  /* 0x0000000000083947 */ /* 0x000fea0003800000 */
[----:B------:R5:W-:Y:S04]  /*0c60*/  STS [UR8+0x24], R11 ;  /* 0x0000240bff007988 */ /* 0x000be80008000808 */
[----:B------:R5:W-:Y:S02]  /*0c70*/  STS [UR8+0x20], R3 ;  /* 0x00002003ff007988 */ /* 0x000be40008000808 */
.L_x_25:
[----:B------:R-:W-:Y:S05]  /*0c80*/  BSYNC.RECONVERGENT B1 ;  /* 0x0000000000017941 */ /* 0x000fea0003800200 */
.L_x_24:
[----:B------:R-:W-:Y:S04]  /*0c90*/  BSSY.RECONVERGENT B1, `(.L_x_26) ;  /* 0x000000e000017945 */ /* 0x000fe80003800200 */
[----:B------:R-:W-:Y:S05]  /*0ca0*/  @P3 BRA `(.L_x_27) ;  /* 0x0000000000303947 */ /* 0x000fea0003800000 */
[----:B--2---:R-:W2:Y:S01]  /*0cb0*/  LDS R5, [UR8+0x34] ;  /* 0x00003408ff057984 */ /* 0x004ea20008000800 */
[----:B----4-:R-:W4:Y:S03]  /*0cc0*/  LDC.64 R8, c[0x0][0x3b0] ;  /* 0x0000ec00ff087b82 */ /* 0x010f260000000a00 */
[----:B------:R-:W3:Y:S01]  /*0cd0*/  LDS R4, [UR8+0x1c] ;  /* 0x00001c08ff047984 */ /* 0x000ee20008000800 */
[C---:B----4-:R-:W-:Y:S01]  /*0ce0*/  SHF.L.U64.HI R9, R8.reuse, 0x1, R9 ;  /* 0x0000000108097819 */ /* 0x050fe20000010209 */
[----:B------:R-:W-:-:S03]  /*0cf0*/  IMAD.SHL.U32 R6, R8, 0x2, RZ ;  /* 0x0000000208067824 */ /* 0x000fc600078e00ff */
[--C-:B-----5:R-:W-:Y:S02]  /*0d00*/  SHF.R.U32.HI R11, RZ, 0x4, R9.reuse ;  /* 0x00000004ff0b7819 */ /* 0x120fe40000011609 */
[----:B------:R-:W-:-:S05]  /*0d10*/  SHF.R.U64 R6, R6, 0x4, R9 ;  /* 0x0000000406067819 */ /* 0x000fca0000001209 */
[----:B------:R4:W-:Y:S01]  /*0d20*/  STS [UR8+0xc], R6 ;  /* 0x00000c06ff007988 */ /* 0x0009e20008000808 */
[----:B--2---:R-:W-:Y:S02]  /*0d30*/  LOP3.LUT R5, R5, 0x7, RZ, 0xb8, !PT ;  /* 0x0000000705057812 */ /* 0x004fe400078eb8ff */
[----:B---3--:R-:W-:-:S03]  /*0d40*/  LOP3.LUT R4, R4, 0xf, R11, 0xb8, !PT ;  /* 0x0000000f04047812 */ /* 0x008fc600078eb80b */
[----:B------:R4:W-:Y:S04]  /*0d50*/  STS [UR8+0x34], R5 ;  /* 0x00003405ff007988 */ /* 0x0009e80008000808 */
[----:B------:R4:W-:Y:S02]  /*0d60*/  STS [UR8+0x1c], R4 ;  /* 0x00001c04ff007988 */ /* 0x0009e40008000808 */
.L_x_27:
[----:B------:R-:W-:Y:S05]  /*0d70*/  BSYNC.RECONVERGENT B1 ;  /* 0x0000000000017941 */ /* 0x000fea0003800200 */
.L_x_26:
[----:B------:R-:W-:Y:S04]  /*0d80*/  BSSY.RECONVERGENT B2, `(.L_x_28) ;  /* 0x000001a000027945 */ /* 0x000fe80003800200 */
[----:B------:R-:W-:Y:S04]  /*0d90*/  BSSY.RELIABLE B1, `(.L_x_29) ;  /* 0x0000015000017945 */ /* 0x000fe80003800100 */
[----:B------:R-:W-:Y:S05]  /*0da0*/  @P3 BRA `(.L_x_30) ;  /* 0x0000000000203947 */ /* 0x000fea0003800000 */
[----:B--2-4-:R-:W2:Y:S02]  /*0db0*/  LDS R4, [UR8+0x34] ;  /* 0x00003408ff047984 */ /* 0x014ea40008000800 */
[----:B--2---:R-:W-:-:S05]  /*0dc0*/  LOP3.LUT R4, R4, 0x38, RZ, 0xb8, !PT ;  /* 0x0000003804047812 */ /* 0x004fca00078eb8ff */
[----:B------:R2:W-:Y:S01]  /*0dd0*/  STS [UR8+0x34], R4 ;  /* 0x00003404ff007988 */ /* 0x0005e20008000808 */
[----:B------:R-:W-:Y:S05]  /*0de0*/  @P3 BRA `(.L_x_31) ;  /* 0x0000000000203947 */ /* 0x000fea0003800000 */
[----:B--2---:R-:W2:Y:S01]  /*0df0*/  LDS R4, [UR8+0x8] ;  /* 0x00000808ff047984 */ /* 0x004ea20008000800 */
[----:B------:R-:W-:-:S05]  /*0e00*/  IMAD.MOV.U32 R5, RZ, RZ, 0x780 ;  /* 0x00000780ff057424 */ /* 0x000fca00078e00ff */
[----:B--2---:R-:W-:-:S05]  /*0e10*/  LOP3.LUT R4, R4, 0x500, R5, 0xd8, !PT ;  /* 0x0000050004047812 */ /* 0x004fca00078ed805 */
[----:B------:R2:W-:Y:S02]  /*0e20*/  STS [UR8+0x8], R4 ;  /* 0x00000804ff007988 */ /* 0x0005e40008000808 */
.L_x_30:
[----:B------:R-:W-:Y:S05]  /*0e30*/  @P3 BRA `(.L_x_32) ;  /* 0x0000000000283947 */ /* 0x000fea0003800000 */
[----:B--2-4-:R-:W2:Y:S02]  /*0e40*/  LDS R4, [UR8+0x8] ;  /* 0x00000808ff047984 */ /* 0x014ea40008000800 */
[----:B--2---:R-:W-:-:S05]  /*0e50*/  LOP3.LUT R4, R4, 0x1800, RZ, 0xb8, !PT ;  /* 0x0000180004047812 */ /* 0x004fca00078eb8ff */
[----:B------:R4:W-:Y:S02]  /*0e60*/  STS [UR8+0x8], R4 ;  /* 0x00000804ff007988 */ /* 0x0009e40008000808 */
.L_x_31:
[----:B------:R-:W-:Y:S05]  /*0e70*/  @P3 BREAK.RELIABLE B1 ;  /* 0x0000000000013942 */ /* 0x000fea0003800100 */
[----:B------:R-:W-:Y:S05]  /*0e80*/  @P3 BRA `(.L_x_33) ;  /* 0x0000000000243947 */ /* 0x000fea0003800000 */
[----:B--2-4-:R-:W2:Y:S01]  /*0e90*/  LDS R4, [UR8+0x8] ;  /* 0x00000808ff047984 */ /* 0x014ea20008000800 */
[----:B------:R-:W-:-:S05]  /*0ea0*/  IMAD.MOV.U32 R5, RZ, RZ, 0x6000 ;  /* 0x00006000ff057424 */ /* 0x000fca00078e00ff */
[----:B--2---:R-:W-:-:S04]  /*0eb0*/  LOP3.LUT R4, R4, 0x6000, R5, 0xd8, !PT ;  /* 0x0000600004047812 */ /* 0x004fc800078ed805 */
[----:B------:R-:W-:-:S05]  /*0ec0*/  LOP3.LUT R4, R4, 0x400000, RZ, 0xb8, !PT ;  /* 0x0040000004047812 */ /* 0x000fca00078eb8ff */
[----:B------:R2:W-:Y:S02]  /*0ed0*/  STS [UR8+0x8], R4 ;  /* 0x00000804ff007988 */ /* 0x0005e40008000808 */
.L_x_32:
[----:B------:R-:W-:Y:S05]  /*0ee0*/  BSYNC.RELIABLE B1 ;  /* 0x0000000000017941 */ /* 0x000fea0003800100 */
.L_x_29:
[----:B--2-4-:R-:W2:Y:S02]  /*0ef0*/  @!P3 LDS R4, [UR8+0x8] ;  /* 0x00000808ff04b984 */ /* 0x014ea40008000800 */
[----:B--2---:R-:W-:-:S05]  /*0f00*/  @!P3 LOP3.LUT R4, R4, 0x8000, RZ, 0xb8, !PT ;  /* 0x000080000404b812 */ /* 0x004fca00078eb8ff */
[----:B------:R2:W-:Y:S02]  /*0f10*/  @!P3 STS [UR8+0x8], R4 ;  /* 0x00000804ff00b988 */ /* 0x0005e40008000808 */
.L_x_33:
[----:B------:R-:W-:Y:S05]  /*0f20*/  BSYNC.RECONVERGENT B2 ;  /* 0x0000000000027941 */ /* 0x000fea0003800200 */
.L_x_28:
[----:B------:R-:W-:Y:S05]  /*0f30*/  WARPSYNC.ALL ;  /* 0x0000000000007948 */ /* 0x000fea0003800000 */
[----:B------:R-:W-:Y:S01]  /*0f40*/  NOP ;  /* 0x0000000000007918 */ /* 0x000fe20000000000 */
[----:B------:R-:W-:-:S04]  /*0f50*/  UIADD3 UR5, UPT, UPT, UR4, 0x80, URZ ;  /* 0x0000008004057890 */ /* 0x000fc8000fffe0ff */
[----:B------:R-:W-:-:S04]  /*0f60*/  UIADD3 UR22, UP0, UPT, UR5, UR10, URZ ;  /* 0x0000000a05167290 */ /* 0x000fc8000ff1e0ff */
[----:B------:R-:W-:Y:S01]  /*0f70*/  ULEA.HI.X.SX32 UR23, UR5, UR11, 0x1, UP0 ;  /* 0x0000000b05177291 */ /* 0x000fe200080f0eff */
[----:B------:R-:W-:Y:S11]  /*0f80*/  @P0 BRA `(.L_x_34) ;  /* 0x0000000000300947 */ /* 0x000ff60003800000 */
[----:B--2-4-:R-:W2:Y:S01]  /*0f90*/  S2R R4, SR_LANEID ;  /* 0x0000000000047919 */ /* 0x014ea20000000000 */
[----:B------:R-:W-:Y:S05]  /*0fa0*/  WARPSYNC.ALL ;  /* 0x0000000000007948 */ /* 0x000fea0003800000 */
[----:B------:R-:W-:Y:S01]  /*0fb0*/  NOP ;  /* 0x0000000000007918 */ /* 0x000fe20000000000 */
[----:B--2---:R-:W-:-:S05]  /*0fc0*/  IMAD.SHL.U32 R6, R4, 0x4, RZ ;  /* 0x0000000404067824 */ /* 0x004fca00078e00ff */
[----:B------:R-:W2:Y:S01]  /*0fd0*/  LDS R9, [R6+UR8] ;  /* 0x0000000806097984 */ /* 0x000ea20008000800 */
[----:B------:R-:W-:-:S05]  /*0fe0*/  IADD3 R4, P1, PT, R6, UR22, RZ ;  /* 0x0000001606047c10 */ /* 0x000fca000ff3e0ff */
[----:B------:R-:W-:-:S05]  /*0ff0*/  IMAD.X R5, RZ, RZ, UR23, P1 ;  /* 0x00000017ff057e24 */ /* 0x000fca00088e06ff */
[----:B--2---:R2:W4:Y:S01]  /*1000*/  ATOMG.E.EXCH.STRONG.GPU PT, RZ, [R4], R9 ;  /* 0x0000000904ff73a8 */ /* 0x00452200041ee100 */
[----:B------:R-:W-:-:S04]  /*1010*/  DEPBAR {5,4,3,2,1,0} ;  /* 0x0000003f0000791a */ /* 0x000fc80000000000 */
[----:B------:R-:W3:Y:S02]  /*1020*/  CCTL.E.C.LDCU.IV.DEEP [UR22] ;  /* 0x0000000016007540 */ /* 0x000ee40009c08000 */
[----:B---3--:R2:W-:Y:S01]  /*1030*/  UTMACCTL.IV [UR22] ;  /* 0x00000000160079b9 */ /* 0x0085e20008000000 */
[----:B------:R-:W-:Y:S01]  /*1040*/  NOP ;  /* 0x0000000000007918 */ /* 0x000fe20000000000 */
.L_x_34:
[----:B------:R-:W-:Y:S05]  /*1050*/  @P0 BRA `(.L_x_35) ;  /* 0x00000000000c0947 */ /* 0x000fea0003800000 */
[----:B------:R0:W-:Y:S01]  /*1060*/  UTMACMDFLUSH ;  /* 0x00000000000079b7 */ /* 0x0001e20000000000 */
[----:B------:R-:W-:Y:S05]  /*1070*/  @P0 BRA `(.L_x_35) ;  /* 0x0000000000040947 */ /* 0x000fea0003800000 */
[----:B------:R-:W-:-:S04]  /*1080*/  DEPBAR.LE SB0, 0x0 ;  /* 0x000080000000791a */ /* 0x000fc80000000000 */
.L_x_35:
[----:B------:R-:W-:Y:S05]  /*1090*/  WARPSYNC.ALL ;  /* 0x0000000000007948 */ /* 0x000fea0003800000 */
[----:B------:R-:W-:Y:S01]  /*10a0*/  NOP ;  /* 0x0000000000007918 */ /* 0x000fe20000000000 */
[----:B----4-:R-:W-:Y:S06]  /*10b0*/  BAR.SYNC.DEFER_BLOCKING 0x0 ;  /* 0x0000000000007b1d */ /* 0x010fec0000010000 */
[----:B------:R-:W-:Y:S02]  /*10c0*/  BSSY.RECONVERGENT B2, `(.L_x_36) ;  /* 0x000000b000027945 */ /* 0x000fe40003800200 */
[----:B------:R-:W-:Y:S06]  /*10d0*/  BAR.SYNC.DEFER_BLOCKING 0x0 ;  /* 0x0000000000007b1d */ /* 0x000fec0000010000 */
[----:B------:R4:W-:Y:S01]  /*10e0*/  @!P0 STS [R10], RZ ;  /* 0x000000ff0a008388 */ /* 0x0009e20000000800 */
[----:B------:R-:W-:Y:S01]  /*10f0*/  NOP ;  /* 0x0000000000007918 */ /* 0x000fe20000000000 */
[----:B------:R-:W-:Y:S05]  /*1100*/  @P3 BRA `(.L_x_37) ;  /* 0x0000000000183947 */ /* 0x000fea0003800000 */
[----:B--2---:R-:W2:Y:S01]  /*1110*/  LDS R4, [UR8+0x8] ;  /* 0x00000808ff047984 */ /* 0x004ea20008000800 */
[----:B------:R-:W3:Y:S01]  /*1120*/  LDC.64 R8, c[0x0][0x390] ;  /* 0x0000e400ff087b82 */ /* 0x000ee20000000a00 */
[----:B------:R-:W-:Y:S02]  /*1130*/  IMAD.MOV.U32 R5, RZ, RZ, 0x70 ;  /* 0x00000070ff057424 */ /* 0x000fe400078e00ff */
[----:B---3--:R3:W-:Y:S03]  /*1140*/  STS.64 [UR8], R8 ;  /* 0x00000008ff007988 */ /* 0x0087e60008000a08 */
[----:B--2---:R-:W-:-:S05]  /*1150*/  LOP3.LUT R4, R4, 0x10, R5, 0xd8, !PT ;  /* 0x0000001004047812 */ /* 0x004fca00078ed805 */
[----:B------:R3:W-:Y:S02]  /*1160*/  STS [UR8+0x8], R4 ;  /* 0x00000804ff007988 */ /* 0x0007e40008000808 */
.L_x_37:
[----:B--2---:R-:W-:Y:S05]  /*1170*/  BSYNC.RECONVERGENT B2 ;  /* 0x0000000000027941 */ /* 0x004fea0003800200 */
.L_x_36:
[----:B------:R-:W-:Y:S04]  /*1180*/  BSSY.RECONVERGENT B3, `(.L_x_38) ;  /* 0x0000011000037945 */ /* 0x000fe80003800200 */
[----:B------:R-:W-:Y:S04]  /*1190*/  BSSY.RELIABLE B2, `(.L_x_39) ;  /* 0x000000e000027945 */ /* 0x000fe80003800100 */
[----:B------:R-:W-:Y:S05]  /*11a0*/  @P3 BRA `(.L_x_40) ;  /* 0x0000000000243947 */ /* 0x000fea0003800000 */
[----:B---3--:R-:W2:Y:S01]  /*11b0*/  LDS R4, [UR8+0x34] ;  /* 0x00003408ff047984 */ /* 0x008ea20008000800 */
[----:B------:R-:W-:-:S05]  /*11c0*/  IMAD.MOV.U32 R5, RZ, RZ, 0x3f000000 ;  /* 0x3f000000ff057424 */ /* 0x000fca00078e00ff */
[----:B--2---:R-:W-:-:S05]  /*11d0*/  LOP3.LUT R4, R4, 0xff000000, R5, 0xb8, !PT ;  /* 0xff00000004047812 */ /* 0x004fca00078eb805 */
[----:B------:R2:W-:Y:S01]  /*11e0*/  STS [UR8+0x34], R4 ;  /* 0x00003404ff007988 */ /* 0x0005e20008000808 */
[----:B------:R-:W-:Y:S05]  /*11f0*/  @P3 BRA `(.L_x_41) ;  /* 0x00000000001c3947 */ /* 0x000fea0003800000 */
[----:B--2---:R-:W2:Y:S01]  /*1200*/  LDS R4, [UR8+0x38] ;  /* 0x00003808ff047984 */ /* 0x004ea20008000800 */
[----:B------:R-:W-:-:S05]  /*1210*/  IMAD.MOV.U32 R5, RZ, RZ, 0x3f ;  /* 0x0000003fff057424 */ /* 0x000fca00078e00ff */
[----:B--2---:R-:W-:-:S05]  /*1220*/  LOP3.LUT R4, R4, 0xff, R5, 0xb8, !PT ;  /* 0x000000ff04047812 */ /* 0x004fca00078eb805 */
[----:B------:R2:W-:Y:S02]  /*1230*/  STS [UR8+0x38], R4 ;  /* 0x00003804ff007988 */ /* 0x0005e40008000808 */
.L_x_40:
[----:B------:R-:W-:Y:S05]  /*1240*/  @P3 BREAK.RELIABLE B2 ;  /* 0x0000000000023942 */ /* 0x000fea0003800100 */
[----:B------:R-:W-:Y:S05]  /*1250*/  @P3 BRA `(.L_x_42) ;  /* 0x00000000000c3947 */ /* 0x000fea0003800000 */
[----:B------:R2:W-:Y:S02]  /*1260*/  STS [UR8+0x20], R3 ;  /* 0x00002003ff007988 */ /* 0x0005e40008000808 */
.L_x_41:
[----:B------:R-:W-:Y:S05]  /*1270*/  BSYNC.RELIABLE B2 ;  /* 0x0000000000027941 */ /* 0x000fea0003800100 */
.L_x_39:
[----:B------:R2:W-:Y:S02]  /*1280*/  @!P3 STS [UR8+0x24], R2 ;  /* 0x00002402ff00b988 */ /* 0x0005e40008000808 */
.L_x_42:
[----:B------:R-:W-:Y:S05]  /*1290*/  BSYNC.RECONVERGENT B3 ;  /* 0x0000000000037941 */ /* 0x000fea0003800200 */
.L_x_38:
[----:B------:R-:W-:Y:S05]  /*12a0*/  WARPSYNC.ALL ;  /* 0x0000000000007948 */ /* 0x000fea0003800000 */
[----:B------:R-:W-:Y:S01]  /*12b0*/  NOP ;  /* 0x0000000000007918 */ /* 0x000fe20000000000 */
[----:B------:R-:W-:Y:S04]  /*12c0*/  BSSY.RECONVERGENT B3, `(.L_x_43) ;  /* 0x000000e000037945 */ /* 0x000fe80003800200 */
[----:B------:R-:W-:Y:S05]  /*12d0*/  @P3 BRA `(.L_x_44) ;  /* 0x0000000000303947 */ /* 0x000fea0003800000 */
[----:B--2--5:R-:W2:Y:S01]  /*12e0*/  LDS R3, [UR8+0x34] ;  /* 0x00003408ff037984 */ /* 0x024ea20008000800 */
[----:B---3--:R-:W3:Y:S03]  /*12f0*/  LDC.64 R4, c[0x0][0x3b8] ;  /* 0x0000ee00ff047b82 */ /* 0x008ee60000000a00 */
[----:B------:R-:W5:Y:S01]  /*1300*/  LDS R2, [UR8+0x1c] ;  /* 0x00001c08ff027984 */ /* 0x000f620008000800 */
[C---:B---3--:R-:W-:Y:S01]  /*1310*/  SHF.L.U64.HI R5, R4.reuse, 0x1, R5 ;  /* 0x0000000104057819 */ /* 0x048fe20000010205 */
[----:B------:R-:W-:-:S03]  /*1320*/  IMAD.SHL.U32 R4, R4, 0x2, RZ ;  /* 0x0000000204047824 */ /* 0x000fc600078e00ff */
[--C-:B------:R-:W-:Y:S02]  /*1330*/  SHF.R.U32.HI R9, RZ, 0x4, R5.reuse ;  /* 0x00000004ff097819 */ /* 0x100fe40000011605 */
[----:B------:R-:W-:-:S05]  /*1340*/  SHF.R.U64 R4, R4, 0x4, R5 ;  /* 0x0000000404047819 */ /* 0x000fca0000001205 */
[----:B------:R3:W-:Y:S01]  /*1350*/  STS [UR8+0xc], R4 ;  /* 0x00000c04ff007988 */ /* 0x0007e20008000808 */
[----:B--2---:R-:W-:Y:S02]  /*1360*/  LOP3.LUT R3, R3, 0x7, RZ, 0xb8, !PT ;  /* 0x0000000703037812 */ /* 0x004fe400078eb8ff */
[----:B-----5:R-:W-:-:S03]  /*1370*/  LOP3.LUT R2, R2, 0xf, R9, 0xb8, !PT ;  /* 0x0000000f02027812 */ /* 0x020fc600078eb809 */
[----:B------:R3:W-:Y:S04]  /*1380*/  STS [UR8+0x34], R3 ;  /* 0x00003403ff007988 */ /* 0x0007e80008000808 */
[----:B------:R3:W-:Y:S02]  /*1390*/  STS [UR8+0x1c], R2 ;  /* 0x00001c02ff007988 */ /* 0x0007e40008000808 */
.L_x_44:
[----:B------:R-:W-:Y:S05]  /*13a0*/  BSYNC.RECONVERGENT B3 ;  /* 0x0000000000037941 */ /* 0x000fea0003800200 */
.L_x_43:
[----:B------:R-:W-:Y:S04]  /*13b0*/  BSSY.RECONVERGENT B4, `(.L_x_45) ;  /* 0x000001a000047945 */ /* 0x000fe80003800200 */
[----:B------:R-:W-:Y:S04]  /*13c0*/  BSSY.RELIABLE B3, `(.L_x_46) ;  /* 0x0000015000037945 */ /* 0x000fe80003800100 */
[----:B------:R-:W-:Y:S05]  /*13d0*/  @P3 BRA `(.L_x_47) ;  /* 0x0000000000203947 */ /* 0x000fea0003800000 */
[----:B--23--:R-:W2:Y:S02]  /*13e0*/  LDS R2, [UR8+0x34] ;  /* 0x00003408ff027984 */ /* 0x00cea40008000800 */
[----:B--2---:R-:W-:-:S05]  /*13f0*/  LOP3.LUT R2, R2, 0x38, RZ, 0xb8, !PT ;  /* 0x0000003802027812 */ /* 0x004fca00078eb8ff */
[----:B------:R2:W-:Y:S01]  /*1400*/  STS [UR8+0x34], R2 ;  /* 0x00003402ff007988 */ /* 0x0005e20008000808 */
[----:B------:R-:W-:Y:S05]  /*1410*/  @P3 BRA `(.L_x_48) ;  /* 0x0000000000203947 */ /* 0x000fea0003800000 */
[----:B--2---:R-:W2:Y:S01]  /*1420*/  LDS R2, [UR8+0x8] ;  /* 0x00000808ff027984 */ /* 0x004ea20008000800 */
[----:B-----5:R-:W-:-:S05]  /*1430*/  IMAD.MOV.U32 R3, RZ, RZ, 0x780 ;  /* 0x00000780ff037424 */ /* 0x020fca00078e00ff */
[----:B--2---:R-:W-:-:S05]  /*1440*/  LOP3.LUT R2, R2, 0x500, R3, 0xd8, !PT ;  /* 0x0000050002027812 */ /* 0x004fca00078ed803 */
[----:B------:R2:W-:Y:S02]  /*1450*/  STS [UR8+0x8], R2 ;  /* 0x00000802ff007988 */ /* 0x0005e40008000808 */
.L_x_47:
[----:B------:R-:W-:Y:S05]  /*1460*/  @P3 BRA `(.L_x_49) ;  /* 0x0000000000283947 */ /* 0x000fea0003800000 */
[----:B--23--:R-:W2:Y:S02]  /*1470*/  LDS R2, [UR8+0x8] ;  /* 0x00000808ff027984 */ /* 0x00cea40008000800 */
[----:B--2---:R-:W-:-:S05]  /*1480*/  LOP3.LUT R2, R2, 0x1800, RZ, 0xb8, !PT ;  /* 0x0000180002027812 */ /* 0x004fca00078eb8ff */
[----:B------:R3:W-:Y:S02]  /*1490*/  STS [UR8+0x8], R2 ;  /* 0x00000802ff007988 */ /* 0x0007e40008000808 */
.L_x_48:
[----:B------:R-:W-:Y:S05]  /*14a0*/  @P3 BREAK.RELIABLE B3 ;  /* 0x0000000000033942 */ /* 0x000fea0003800100 */
[----:B------:R-:W-:Y:S05]  /*14b0*/  @P3 BRA `(.L_x_50) ;  /* 0x0000000000243947 */ /* 0x000fea0003800000 */
[----:B--23--:R-:W2:Y:S01]  /*14c0*/  LDS R2, [UR8+0x8] ;  /* 0x00000808ff027984 */ /* 0x00cea20008000800 */
[----:B-----5:R-:W-:-:S05]  /*14d0*/  IMAD.MOV.U32 R3, RZ, RZ, 0x6000 ;  /* 0x00006000ff037424 */ /* 0x020fca00078e00ff */
[----:B--2---:R-:W-:-:S04]  /*14e0*/  LOP3.LUT R2, R2, 0x6000, R3, 0xd8, !PT ;  /* 0x0000600002027812 */ /* 0x004fc800078ed803 */
[----:B------:R-:W-:-:S05]  /*14f0*/  LOP3.LUT R2, R2, 0x400000, RZ, 0xb8, !PT ;  /* 0x0040000002027812 */ /* 0x000fca00078eb8ff */
[----:B------:R2:W-:Y:S02]  /*1500*/  STS [UR8+0x8], R2 ;  /* 0x00000802ff007988 */ /* 0x0005e40008000808 */
.L_x_49:
[----:B------:R-:W-:Y:S05]  /*1510*/  BSYNC.RELIABLE B3 ;  /* 0x0000000000037941 */ /* 0x000fea0003800100 */
.L_x_46:
[----:B--23--:R-:W2:Y:S02]  /*1520*/  @!P3 LDS R2, [UR8+0x8] ;  /* 0x00000808ff02b984 */ /* 0x00cea40008000800 */
[----:B--2---:R-:W-:-:S05]  /*1530*/  @!P3 LOP3.LUT R2, R2, 0x8000, RZ, 0xb8, !PT ;  /* 0x000080000202b812 */ /* 0x004fca00078eb8ff */
[----:B------:R2:W-:Y:S02]  /*1540*/  @!P3 STS [UR8+0x8], R2 ;  /* 0x00000802ff00b988 */ /* 0x0005e40008000808 */
.L_x_50:
[----:B------:R-:W-:Y:S05]  /*1550*/  BSYNC.RECONVERGENT B4 ;  /* 0x0000000000047941 */ /* 0x000fea0003800200 */
.L_x_45:
[----:B------:R-:W-:Y:S05]  /*1560*/  WARPSYNC.ALL ;  /* 0x0000000000007948 */ /* 0x000fea0003800000 */
[----:B------:R-:W-:Y:S01]  /*1570*/  NOP ;  /* 0x0000000000007918 */ /* 0x000fe20000000000 */
[----:B------:R-:W-:-:S04]  /*1580*/  UIADD3 UR4, UPT, UPT, UR4, 0x100, URZ ;  /* 0x0000010004047890 */ /* 0x000fc8000fffe0ff */
[----:B------:R-:W-:-:S04]  /*1590*/  UIADD3 UR10, UP0, UPT, UR4, UR10, URZ ;  /* 0x0000000a040a7290 */ /* 0x000fc8000ff1e0ff */
[----:B------:R-:W-:Y:S01]  /*15a0*/  ULEA.HI.X.SX32 UR11, UR4, UR11, 0x1, UP0 ;  /* 0x0000000b040b7291 */ /* 0x000fe200080f0eff */
[----:B------:R-:W-:Y:S11]  /*15b0*/  @P0 BRA `(.L_x_51) ;  /* 0x0000000000300947 */ /* 0x000ff60003800000 */
[----:B--23--:R-:W2:Y:S01]  /*15c0*/  S2R R2, SR_LANEID ;  /* 0x0000000000027919 */ /* 0x00cea20000000000 */
[----:B------:R-:W-:Y:S05]  /*15d0*/  WARPSYNC.ALL ;  /* 0x0000000000007948 */ /* 0x000fea0003800000 */
[----:B------:R-:W-:Y:S01]  /*15e0*/  NOP ;  /* 0x0000000000007918 */ /* 0x000fe20000000000 */
[----:B--2---:R-:W-:-:S05]  /*15f0*/  IMAD.SHL.U32 R4, R2, 0x4, RZ ;  /* 0x0000000402047824 */ /* 0x004fca00078e00ff */
[----:B------:R-:W2:Y:S01]  /*1600*/  LDS R5, [R4+UR8] ;  /* 0x0000000804057984 */ /* 0x000ea20008000800 */
[----:B------:R-:W-:-:S05]  /*1610*/  IADD3 R2, P1, PT, R4, UR10, RZ ;  /* 0x0000000a04027c10 */ /* 0x000fca000ff3e0ff */
[----:B-----5:R-:W-:-:S05]  /*1620*/  IMAD.X R3, RZ, RZ, UR11, P1 ;  /* 0x0000000bff037e24 */ /* 0x020fca00088e06ff */
[----:B--2---:R2:W3:Y:S01]  /*1630*/  ATOMG.E.EXCH.STRONG.GPU PT, RZ, [R2], R5 ;  /* 0x0000000502ff73a8 */ /* 0x0044e200041ee100 */
[----:B------:R-:W-:-:S04]  /*1640*/  DEPBAR {5,4,3,2,1,0} ;  /* 0x0000003f0000791a */ /* 0x000fc80000000000 */
[----:B------:R-:W5:Y:S02]  /*1650*/  CCTL.E.C.LDCU.IV.DEEP [UR10] ;  /* 0x000000000a007540 */ /* 0x000f640009c08000 */
[----:B-----5:R2:W-:Y:S01]  /*1660*/  UTMACCTL.IV [UR10] ;  /* 0x000000000a0079b9 */ /* 0x0205e20008000000 */
[----:B------:R-:W-:Y:S01]  /*1670*/  NOP ;  /* 0x0000000000007918 */ /* 0x000fe20000000000 */
.L_x_51:
[----:B------:R-:W-:Y:S05]  /*1680*/  @P0 BRA `(.L_x_52) ;  /* 0x00000000000c0947 */ /* 0x000fea0003800000 */
[----:B------:R0:W-:Y:S01]  /*1690*/  UTMACMDFLUSH ;  /* 0x00000000000079b7 */ /* 0x0001e20000000000 */
[----:B------:R-:W-:Y:S05]  /*16a0*/  @P0 BRA `(.L_x_52) ;  /* 0x0000000000040947 */ /* 0x000fea0003800000 */
[----:B------:R-:W-:-:S04]  /*16b0*/  DEPBAR.LE SB0, 0x0 ;  /* 0x000080000000791a */ /* 0x000fc80000000000 */
.L_x_52:
[----:B------:R-:W-:Y:S05]  /*16c0*/  WARPSYNC.ALL ;  /* 0x0000000000007948 */ /* 0x000fea0003800000 */
[----:B------:R-:W-:Y:S01]  /*16d0*/  NOP ;  /* 0x0000000000007918 */ /* 0x000fe20000000000 */
[----:B---3--:R-:W-:Y:S01]  /*16e0*/  BAR.SYNC.DEFER_BLOCKING 0x0 ;  /* 0x0000000000007b1d */ /* 0x008fe20000010000 */
[----:B--2---:R-:W-:Y:S01]  /*16f0*/  SHF.R.U32.HI R2, RZ, 0x5, R0 ;  /* 0x00000005ff027819 */ /* 0x004fe20000011600 */
[----:B------:R-:W-:Y:S01]  /*1700*/  USHF.L.U32 UR12, UR12, 0x7, URZ ;  /* 0x000000070c0c7899 */ /* 0x000fe200080006ff */
[----:B------:R-:W-:Y:S02]  /*1710*/  ISETP.GE.AND P0, PT, R7, 0x1, PT ;  /* 0x000000010700780c */ /* 0x000fe40003f06270 */
[----:B------:R-:W-:Y:S01]  /*1720*/  R2UR UR9, R2 ;  /* 0x00000000020972ca */ /* 0x000fe200000e0000 */
[----:B------:R-:W-:Y:S01]  /*1730*/  VOTEU.ALL UP0, P3 ;  /* 0x0000000000ff7886 */ /* 0x000fe20001800000 */
[----:B------:R-:W-:Y:S01]  /*1740*/  UMOV UR4, 0x1 ;  /* 0x0000000100047882 */ /* 0x000fe20000000000 */
[----:B------:R-:W-:Y:S01]  /*1750*/  VOTEU.ALL UP1, P3 ;  /* 0x0000000000ff7886 */ /* 0x000fe20001820000 */
[----:B------:R-:W-:Y:S02]  /*1760*/  BSSY.RECONVERGENT B4, `(.L_x_53) ;  /* 0x000001a000047945 */ /* 0x000fe40003800200 */
[----:B------:R-:W-:-:S04]  /*1770*/  @!UP0 UIADD3 UR6, UPT, UPT, -UR4, 0x100000, URZ ;  /* 0x0010000004068890 */ /* 0x000fc8000fffe1ff */
[----:B------:R-:W-:Y:S02]  /*1780*/  @!UP0 USHF.L.U32 UR7, UR6, 0xb, URZ ;  /* 0x0000000b06078899 */ /* 0x000fe400080006ff */
[----:B------:R-:W-:Y:S02]  /*1790*/  @!UP0 USHF.L.U32 UR6, UR6, 0x1, URZ ;  /* 0x0000000106068899 */ /* 0x000fe400080006ff */
[----:B------:R-:W-:-:S04]  /*17a0*/  @!UP0 UIADD3 UR4, UPT, UPT, -UR4, 0x100000, URZ ;  /* 0x0010000004048890 */ /* 0x000fc8000fffe1ff */
[----:B------:R-:W-:Y:S02]  /*17b0*/  @!UP0 USHF.L.U32 UR5, UR4, 0xb, URZ ;  /* 0x0000000b04058899 */ /* 0x000fe400080006ff */
[----:B------:R-:W-:Y:S01]  /*17c0*/  @!UP0 USHF.L.U32 UR4, UR4, 0x1, URZ ;  /* 0x0000000104048899 */ /* 0x000fe200080006ff */
[----:B------:R-:W-:Y:S01]  /*17d0*/  VOTEU.ALL UP0, P3 ;  /* 0x0000000000ff7886 */ /* 0x000fe20001800000 */
[----:B------:R-:W2:Y:S04]  /*17e0*/  FENCE.VIEW.ASYNC.S ;  /* 0x00000000000073c6 */ /* 0x000ea80000000000 */
[----:B--2---:R2:W3:Y:S02]  /*17f0*/  @!UP0 SYNCS.EXCH.64 URZ, [UR8+0xc000], UR6 ;  /* 0x00c0000608ff85b2 */ /* 0x0044e40008000100 */
[----:B--2---:R-:W-:-:S02]  /*1800*/  UIADD3 UR6, UPT, UPT, UR8, 0xc010, URZ ;  /* 0x0000c01008067890 */ /* 0x004fc4000fffe0ff */
[----:B------:R-:W-:Y:S02]  /*1810*/  USHF.L.U32 UR7, UR13, 0x6, URZ ;  /* 0x000000060d077899 */ /* 0x000fe400080006ff */
[----:B------:R2:W3:Y:S02]  /*1820*/  @!UP1 SYNCS.EXCH.64 URZ, [UR8+0xc010], UR4 ;  /* 0x00c0100408ff95b2 */ /* 0x0004e40008000100 */
[----:B---3--:R-:W-:Y:S06]  /*1830*/  BAR.SYNC.DEFER_BLOCKING 0x0 ;  /* 0x0000000000007b1d */ /* 0x008fec0000010000 */
[----:B------:R-:W-:Y:S05]  /*1840*/  @P3 BRA `(.L_x_54) ;  /* 0x00000000002c3947 */ /* 0x000fea0003800000 */
[----:B--2---:R-:W-:Y:S02]  /*1850*/  UMOV UR4, 0x1 ;  /* 0x0000000100047882 */ /* 0x004fe40000000000 */
[----:B------:R-:W-:-:S04]  /*1860*/  UIADD3 UR14, UPT, UPT, -UR4, 0x100000, URZ ;  /* 0x00100000040e7890 */ /* 0x000fc8000fffe1ff */
[----:B------:R-:W-:Y:S02]  /*1870*/  USHF.L.U32 UR15, UR14, 0xb, URZ ;  /* 0x0000000b0e0f7899 */ /* 0x000fe400080006ff */
[----:B------:R-:W-:Y:S02]  /*1880*/  USHF.L.U32 UR14, UR14, 0x1, URZ ;  /* 0x000000010e0e7899 */ /* 0x000fe400080006ff */
[----:B------:R-:W-:-:S04]  /*1890*/  UIADD3 UR4, UPT, UPT, -UR4, 0x100000, URZ ;  /* 0x0010000004047890 */ /* 0x000fc8000fffe1ff */
[----:B------:R-:W-:Y:S02]  /*18a0*/  USHF.L.U32 UR5, UR4, 0xb, URZ ;  /* 0x0000000b04057899 */ /* 0x000fe400080006ff */
[----:B------:R-:W-:Y:S01]  /*18b0*/  USHF.L.U32 UR4, UR4, 0x1, URZ ;  /* 0x0000000104047899 */ /* 0x000fe200080006ff */
[----:B------:R-:W2:Y:S03]  /*18c0*/  FENCE.VIEW.ASYNC.S ;  /* 0x00000000000073c6 */ /* 0x000ea60000000000 */
[----:B--2---:R3:W2:Y:S08]  /*18d0*/  SYNCS.EXCH.64 URZ, [UR8+0xc008], UR14 ;  /* 0x00c0080e08ff75b2 */ /* 0x0046b00008000100 */
[----:B------:R3:W4:Y:S02]  /*18e0*/  SYNCS.EXCH.64 URZ, [UR8+0xc018], UR4 ;  /* 0x00c0180408ff75b2 */ /* 0x0007240008000100 */
[----:B---3--:R-:W-:Y:S01]  /*18f0*/  NOP ;  /* 0x0000000000007918 */ /* 0x008fe20000000000 */
.L_x_54:
[----:B--2---:R-:W-:Y:S05]  /*1900*/  BSYNC.RECONVERGENT B4 ;  /* 0x0000000000047941 */ /* 0x004fea0003800200 */
.L_x_53:
[----:B------:R-:W-:Y:S05]  /*1910*/  @!P0 BRA `(.L_x_55) ;  /* 0x0000000800908947 */ /* 0x000fea0003800000 */
[----:B----4-:R-:W-:Y:S01]  /*1920*/  BAR.SYNC.DEFER_BLOCKING 0x0 ;  /* 0x0000000000007b1d */ /* 0x010fe20000010000 */
[----:B------:R-:W-:Y:S01]  /*1930*/  ELECT P1, URZ, PT ;  /* 0x0000000000ff782f */ /* 0x000fe20003820000 */
[----:B------:R-:W-:Y:S01]  /*1940*/  @!P3 IMAD.MOV.U32 R2, RZ, RZ, 0x6000 ;  /* 0x00006000ff02b424 */ /* 0x000fe200078e00ff */
[----:B------:R-:W-:Y:S02]  /*1950*/  UIADD3 UR16, UPT, UPT, UR8, 0x8000, URZ ;  /* 0x0000800008107890 */ /* 0x000fe4000fffe0ff */
[----:B------:R-:W-:Y:S01]  /*1960*/  ISETP.LT.U32.AND P1, PT, R36, 0x20, P1 ;  /* 0x000000202400780c */ /* 0x000fe20000f21070 */
[----:B------:R-:W-:Y:S01]  /*1970*/  UMOV UR19, UR7 ;  /* 0x0000000700137c82 */ /* 0x000fe20008000000 */
[----:B------:R-:W-:Y:S01]  /*1980*/  ELECT P0, URZ, PT ;  /* 0x0000000000ff782f */ /* 0x000fe20003800000 */
[----:B------:R-:W-:-:S03]  /*1990*/  ULOP3.LUT UR4, UR9, 0x1, URZ, 0xc0, !UPT ;  /* 0x0000000109047892 */ /* 0x000fc6000f8ec0ff */
[----:B------:R-:W-:Y:S01]  /*19a0*/  ISETP.LT.U32.AND P0, PT, R36, 0x40, P0 ;  /* 0x000000402400780c */ /* 0x000fe20000701070 */
[----:B------:R-:W-:Y:S02]  /*19b0*/  ULEA UR28, UR4, UR8, 0xd ;  /* 0x00000008041c7291 */ /* 0x000fe4000f8e68ff */
[----:B------:R-:W-:-:S04]  /*19c0*/  ULEA UR30, UR4, UR12, 0x6 ;  /* 0x0000000c041e7291 */ /* 0x000fc8000f8e30ff */
[----:B------:R-:W-:Y:S01]  /*19d0*/  VOTEU.ANY UP0, P1 ;  /* 0x0000000000ff7886 */ /* 0x000fe20000800100 */
[----:B------:R-:W-:-:S04]  /*19e0*/  VOTEU.ANY UP2, P1 ;  /* 0x0000000000ff7886 */ /* 0x000fc80000840100 */
[----:B------:R-:W-:Y:S02]  /*19f0*/  @UP0 UIADD3 UR17, UPT, UPT, UR8, 0xc000, URZ ;  /* 0x0000c00008110890 */ /* 0x000fe4000fffe0ff */
[----:B------:R2:W-:Y:S01]  /*1a00*/  @!P3 SYNCS.ARRIVE.TRANS64 RZ, [UR8+0xc000], R2 ;  /* 0x00c00002ffffb9a7 */ /* 0x0005e20008000008 */
[----:B------:R-:W-:Y:S01]  /*1a10*/  @UP0 UMOV UR18, URZ ;  /* 0x000000ff00120c82 */ /* 0x000fe20008000000 */
[----:B------:R-:W-:Y:S01]  /*1a20*/  BAR.SYNC.DEFER_BLOCKING 0x0 ;  /* 0x0000000000007b1d */ /* 0x000fe20000010000 */
[----:B------:R-:W-:-:S05]  /*1a30*/  UISETP.NE.U32.AND UP0, UPT, UR9, URZ, UPT ;  /* 0x000000ff0900728c */ /* 0x000fca000bf05070 */
[----:B------:R-:W-:Y:S01]  /*1a40*/  VOTEU.ANY UP1, P0 ;  /* 0x0000000000ff7886 */ /* 0x000fe20000020100 */
[----:B------:R-:W-:-:S04]  /*1a50*/  VOTEU.ANY UP3, P0 ;  /* 0x0000000000ff7886 */ /* 0x000fc80000060100 */
[----:B------:R-:W-:Y:S01]  /*1a60*/  @UP1 UIADD3 UR29, UPT, UPT, UR8, 0xc000, URZ ;  /* 0x0000c000081d1890 */ /* 0x000fe2000fffe0ff */
[----:B------:R-:W-:Y:S01]  /*1a70*/  @UP1 UMOV UR31, URZ ;  /* 0x000000ff001f1c82 */ /* 0x000fe20008000000 */
[----:B------:R2:W-:Y:S01]  /*1a80*/  @UP2 UTMALDG.2D [UR16], [UR20] ;  /* 0x00000010140025b4 */ /* 0x0005e20008008000 */
[----:B------:R3:W-:Y:S06]  /*1a90*/  MEMBAR.ALL.CTA ;  /* 0x0000000000007992 */ /* 0x0007ec0000008000 */
[----:B---3--:R-:W3:Y:S02]  /*1aa0*/  FENCE.VIEW.ASYNC.S ;  /* 0x00000000000073c6 */ /* 0x008ee40000000000 */
[----:B---3--:R-:W-:Y:S06]  /*1ab0*/  BAR.SYNC.DEFER_BLOCKING 0x0 ;  /* 0x0000000000007b1d */ /* 0x008fec0000010000 */
[----:B------:R2:W-:Y:S02]  /*1ac0*/  @UP3 UTMALDG.2D [UR28], [UR22] ;  /* 0x0000001c160035b4 */ /* 0x0005e40008008000 */
[----:B------:R-:W-:Y:S06]  /*1ad0*/  BAR.SYNC.DEFER_BLOCKING 0x0 ;  /* 0x0000000000007b1d */ /* 0x000fec0000010000 */
[----:B------:R-:W3:Y:S02]  /*1ae0*/  SYNCS.PHASECHK.TRANS64.TRYWAIT P0, [UR8+0xc000], RZ ;  /* 0x00c000ffff0075a7 */ /* 0x000ee40008001108 */
[----:B--23--:R-:W-:Y:S05]  /*1af0*/  @!P0 BRA `(.L_x_56) ;  /* 0x0000000c00d08947 */ /* 0x00cfea0003800000 */
.L_x_70:
[----:B------:R-:W-:Y:S05]  /*1b00*/  BRA.U UP0, `(.L_x_57) ;  /* 0x0000000100787547 */ /* 0x000fea000b800000 */
[----:B------:R-:W-:Y:S02]  /*1b10*/  USHF.R.U32.HI UR14, URZ, 0x4, UR16 ;  /* 0x00000004ff0e7899 */ /* 0x000fe40008011610 */
[----:B------:R-:W-:Y:S02]  /*1b20*/  USHF.R.U32.HI UR13, URZ, 0x4, UR8 ;  /* 0x00000004ff0d7899 */ /* 0x000fe40008011608 */
[----:B------:R-:W-:Y:S02]  /*1b30*/  USGXT.U32 UR14, UR14, 0xe ;  /* 0x0000000e0e0e789a */ /* 0x000fe40008000000 */
[----:B------:R-:W-:Y:S02]  /*1b40*/  USGXT.U32 UR13, UR13, 0xe ;  /* 0x0000000e0d0d789a */ /* 0x000fe40008000000 */
[----:B------:R-:W-:Y:S02]  /*1b50*/  UIADD3 UR30, UP0, UPT, UR14, 0x2, URZ ;  /* 0x000000020e1e7890 */ /* 0x000fe4000ff1e0ff */
[----:B------:R-:W-:Y:S01]  /*1b60*/  UIADD3 UR32, UP1, UPT, UR13, 0x2000080, URZ ;  /* 0x020000800d207890 */ /* 0x000fe2000ff3e0ff */
[----:B------:R-:W-:Y:S01]  /*1b70*/  UMOV UR4, URZ ;  /* 0x000000ff00047c82 */ /* 0x000fe20008000000 */
[----:B------:R-:W-:Y:S01]  /*1b80*/  UMOV UR5, URZ ;  /* 0x000000ff00057c82 */ /* 0x000fe20008000000 */
[----:B------:R-:W-:-:S02]  /*1b90*/  UIADD3.X UR31, UPT, UPT, UR4, 0x40004040, URZ, UP0, !UPT ;  /* 0x40004040041f7890 */ /* 0x000fc400087fe4ff */
[----:B------:R-:W-:Y:S02]  /*1ba0*/  UIADD3.X UR33, UPT, UPT, UR5, 0x40004040, URZ, UP1, !UPT ;  /* 0x4000404005217890 */ /* 0x000fe40008ffe4ff */
[----:B------:R-:W-:Y:S02]  /*1bb0*/  ULOP3.LUT UR4, UR13, 0x2000000, URZ, 0xfc, !UPT ;  /* 0x020000000d047892 */ /* 0x000fe4000f8efcff */
[----:B------:R-:W-:Y:S02]  /*1bc0*/  UIADD3.64 UR16, UPT, UPT, UR30, 0x2, URZ ;  /* 0x000000021e107897 */ /* 0x000fe4000fffe0ff */
[----:B------:R-:W-:Y:S02]  /*1bd0*/  UIADD3.64 UR18, UPT, UPT, UR32, 0x80, URZ ;  /* 0x0000008020127897 */ /* 0x000fe4000fffe0ff */
[----:B------:R-:W-:Y:S02]  /*1be0*/  UIADD3.64 UR26, UPT, UPT, UR30, 0x4, URZ ;  /* 0x000000041e1a7897 */ /* 0x000fe4000fffe0ff */
[----:B------:R-:W-:Y:S01]  /*1bf0*/  UIADD3.64 UR28, UPT, UPT, UR32, 0x100, URZ ;  /* 0x00000100201c7897 */ /* 0x000fe2000fffe0ff */
[----:B------:R-:W-:Y:S01]  /*1c00*/  UMOV UR34, 0x0 ;  /* 0x0000000000227882 */ /* 0x000fe20000000000 */
[----:B------:R-:W-:Y:S01]  /*1c10*/  UMOV UR35, 0x4210490 ;  /* 0x0421049000237882 */ /* 0x000fe20000000000 */
[----:B------:R-:W-:Y:S01]  /*1c20*/  UMOV UR15, 0x40004040 ;  /* 0x40004040000f7882 */ /* 0x000fe20000000000 */
[----:B------:R-:W-:Y:S01]  /*1c30*/  UMOV UR5, 0x40004040 ;  /* 0x4000404000057882 */ /* 0x000fe20000000000 */
[----:B------:R-:W-:Y:S01]  /*1c40*/  UMOV UR36, 0x0 ;  /* 0x0000000000247882 */ /* 0x000fe20000000000 */
[----:B------:R-:W-:Y:S01]  /*1c50*/  UMOV UR37, 0x4210490 ;  /* 0x0421049000257882 */ /* 0x000fe20000000000 */
[----:B------:R-:W-:Y:S01]  /*1c60*/  UMOV UR38, 0x0 ;  /* 0x0000000000267882 */ /* 0x000fe20000000000 */
[----:B------:R-:W-:Y:S01]  /*1c70*/  UMOV UR39, 0x4210490 ;  /* 0x0421049000277882 */ /* 0x000fe20000000000 */
[----:B------:R2:W-:Y:S01]  /*1c80*/  UTCHMMA gdesc[UR14], gdesc[UR4], tmem[UR24], tmem[UR34], idesc[UR35], !UPT ;  /* 0x00ff22040e0075ea */ /* 0x0005e2000f800018 */
[----:B------:R-:W-:Y:S01]  /*1c90*/  UMOV UR40, 0x0 ;  /* 0x0000000000287882 */ /* 0x000fe20000000000 */
[----:B------:R-:W-:Y:S01]  /*1ca0*/  UMOV UR41, 0x4210490 ;  /* 0x0421049000297882 */ /* 0x000fe20000000000 */
[----:B------:R2:W-:Y:S01]  /*1cb0*/  UTCHMMA gdesc[UR30], gdesc[UR32], tmem[UR24], tmem[UR36], idesc[UR37], UPT ;  /* 0x00ff24201e0075ea */ /* 0x0005e2000b800018 */
[----:B------:R2:W-:Y:S01]  /*1cc0*/  UTCHMMA gdesc[UR16], gdesc[UR18], tmem[UR24], tmem[UR38], idesc[UR39], UPT ;  /* 0x00ff2612100075ea */ /* 0x0005e2000b800018 */
[----:B------:R2:W-:Y:S01]  /*1cd0*/  UTCHMMA gdesc[UR26], gdesc[UR28], tmem[UR24], tmem[UR40], idesc[UR41], UPT ;  /* 0x00ff281c1a0075ea */ /* 0x0005e2000b800018 */
[----:B------:R-:W-:Y:S01]  /*1ce0*/  NOP ;  /* 0x0000000000007918 */ /* 0x000fe20000000000 */
.L_x_57:
[----:B------:R-:W-:Y:S01]  /*1cf0*/  ELECT P0, URZ, PT ;  /* 0x0000000000ff782f */ /* 0x000fe20003800000 */
[----:B--2---:R-:W-:Y:S01]  /*1d00*/  UMOV UR4, UR6 ;  /* 0x0000000600047c82 */ /* 0x004fe20008000000 */
[----:B------:R-:W-:Y:S02]  /*1d10*/  UMOV UR5, URZ ;  /* 0x000000ff00057c82 */ /* 0x000fe40008000000 */
[----:B------:R-:W-:-:S13]  /*1d20*/  ISETP.LT.U32.AND P0, PT, R36, 0x20, P0 ;  /* 0x000000202400780c */ /* 0x000fda0000701070 */
[----:B------:R-:W-:Y:S01]  /*1d30*/  VOTEU.ANY UP0, P0 ;  /* 0x0000000000ff7886 */ /* 0x000fe20000000100 */
[----:B------:R-:W-:Y:S01]  /*1d40*/  VOTEU.ANY UP1, P0 ;  /* 0x0000000000ff7886 */ /* 0x000fe20000020100 */
[----:B------:R-:W-:-:S03]  /*1d50*/  ISETP.GE.U32.AND P0, PT, R7, 0x41, PT ;  /* 0x000000410700780c */ /* 0x000fc60003f06070 */
[----:B------:R-:W-:Y:S02]  /*1d60*/  @UP0 UMOV UR4, UR4 ;  /* 0x0000000400040c82 */ /* 0x000fe40008000000 */
[----:B------:R2:W-:Y:S01]  /*1d70*/  @UP1 UTCBAR [UR4], URZ ;  /* 0x000000ff040013e9 */ /* 0x0005e200080000ff */
[----:B------:R-:W-:Y:S06]  /*1d80*/  BAR.SYNC.DEFER_BLOCKING 0x0 ;  /* 0x0000000000007b1d */ /* 0x000fec0000010000 */
[----:B------:R-:W3:Y:S02]  /*1d90*/  SYNCS.PHASECHK.TRANS64.TRYWAIT P1, [UR8+0xc010], RZ ;  /* 0x00c010ffff0075a7 */ /* 0x000ee40008021108 */
[----:B--23--:R-:W-:Y:S05]  /*1da0*/  @!P1 BRA `(.L_x_58) ;  /* 0x0000000c00309947 */ /* 0x00cfea0003800000 */
.L_x_71:
[----:B------:R-:W-:Y:S01]  /*1db0*/  IMAD.MOV.U32 R2, RZ, RZ, RZ ;  /* 0x000000ffff027224 */ /* 0x000fe200078e00ff */
[----:B------:R-:W-:Y:S06]  /*1dc0*/  @!P0 BRA `(.L_x_55) ;  /* 0x0000000400648947 */ /* 0x000fec0003800000 */
[----:B------:R-:W2:Y:S01]  /*1dd0*/  LDCU UR25, c[0x0][0x3a0] ;  /* 0x00007400ff1977ac */ /* 0x000ea20008000800 */
[----:B------:R-:W-:Y:S01]  /*1de0*/  UMOV UR13, 0x1 ;  /* 0x00000001000d7882 */ /* 0x000fe20000000000 */
[----:B------:R-:W-:-:S05]  /*1df0*/  UMOV UR6, 0x40 ;  /* 0x0000004000067882 */ /* 0x000fca0000000000 */
.L_x_62:
[----:B------:R-:W-:Y:S01]  /*1e00*/  BAR.SYNC.DEFER_BLOCKING 0x0 ;  /* 0x0000000000007b1d */ /* 0x000fe20000010000 */
[----:B------:R-:W-:Y:S01]  /*1e10*/  ULEA UR17, UR13, UR8, 0x3 ;  /* 0x000000080d117291 */ /* 0x000fe2000f8e18ff */
[----:B-----5:R-:W-:Y:S01]  /*1e20*/  @!P3 IMAD.MOV.U32 R3, RZ, RZ, 0x6000 ;  /* 0x00006000ff03b424 */ /* 0x020fe200078e00ff */
[----:B------:R-:W-:Y:S01]  /*1e30*/  ELECT P1, URZ, PT ;  /* 0x0000000000ff782f */ /* 0x000fe20003820000 */
[----:B------:R-:W-:-:S03]  /*1e40*/  ULEA UR4, UR13, UR8, 0xd ;  /* 0x000000080d047291 */ /* 0x000fc6000f8e68ff */
[----:B------:R-:W-:Y:S02]  /*1e50*/  ISETP.LT.U32.AND P1, PT, R36, 0x20, P1 ;  /* 0x000000202400780c */ /* 0x000fe40000f21070 */
[----:B------:R-:W-:Y:S01]  /*1e60*/  ELECT P0, URZ, PT ;  /* 0x0000000000ff782f */ /* 0x000fe20003800000 */
[----:B------:R-:W-:-:S03]  /*1e70*/  UIADD3 UR4, UPT, UPT, UR4, 0x8000, URZ ;  /* 0x0000800004047890 */ /* 0x000fc6000fffe0ff */
[----:B------:R-:W-:Y:S01]  /*1e80*/  ISETP.LT.U32.AND P0, PT, R36, 0x40, P0 ;  /* 0x000000402400780c */ /* 0x000fe20000701070 */
[----:B------:R-:W-:Y:S02]  /*1e90*/  ULEA UR14, UR13, UR8, 0xe ;  /* 0x000000080d0e7291 */ /* 0x000fe4000f8e70ff */
[----:B------:R-:W-:Y:S01]  /*1ea0*/  ULOP3.LUT UR15, UR9, 0x1, URZ, 0xc0, !UPT ;  /* 0x00000001090f7892 */ /* 0x000fe2000f8ec0ff */
[----:B------:R-:W-:-:S03]  /*1eb0*/  UMOV UR31, UR6 ;  /* 0x00000006001f7c82 */ /* 0x000fc60008000000 */
[----:B------:R-:W-:Y:S01]  /*1ec0*/  ULEA UR28, UR15, UR14, 0xd ;  /* 0x0000000e0f1c7291 */ /* 0x000fe2000f8e68ff */
[----:B------:R-:W-:Y:S01]  /*1ed0*/  VOTEU.ANY UP0, P1 ;  /* 0x0000000000ff7886 */ /* 0x000fe20000800100 */
[----:B------:R-:W-:Y:S01]  /*1ee0*/  ULEA UR30, UR15, UR12, 0x6 ;  /* 0x0000000c0f1e7291 */ /* 0x000fe2000f8e30ff */
[----:B------:R3:W-:Y:S03]  /*1ef0*/  @!P3 SYNCS.ARRIVE.TRANS64 RZ, [UR17+0xc000], R3 ;  /* 0x00c00003ffffb9a7 */ /* 0x0007e60008000011 */
[----:B------:R-:W-:Y:S01]  /*1f00*/  VOTEU.ANY UP1, P0 ;  /* 0x0000000000ff7886 */ /* 0x000fe20000020100 */
[----:B------:R-:W-:Y:S01]  /*1f10*/  @UP0 UIADD3 UR5, UPT, UPT, UR17, 0xc000, URZ ;  /* 0x0000c00011050890 */ /* 0x000fe2000fffe0ff */
[----:B------:R-:W-:Y:S01]  /*1f20*/  VOTEU.ANY UP0, P1 ;  /* 0x0000000000ff7886 */ /* 0x000fe20000800100 */
[----:B------:R-:W-:Y:S02]  /*1f30*/  BAR.SYNC.DEFER_BLOCKING 0x0 ;  /* 0x0000000000007b1d */ /* 0x000fe40000010000 */
[----:B------:R-:W-:Y:S01]  /*1f40*/  @UP1 UIADD3 UR29, UPT, UPT, UR17, 0xc000, URZ ;  /* 0x0000c000111d1890 */ /* 0x000fe2000fffe0ff */
[----:B---3--:R-:W-:-:S03]  /*1f50*/  IMAD.U32 R3, R2, -0x80000000, RZ ;  /* 0x8000000002037824 */ /* 0x008fc600078e00ff */
[----:B------:R-:W-:Y:S01]  /*1f60*/  VOTEU.ANY UP1, P0 ;  /* 0x0000000000ff7886 */ /* 0x000fe20000020100 */
[----:B------:R3:W-:Y:S01]  /*1f70*/  @UP0 UTMALDG.2D [UR4], [UR20] ;  /* 0x00000004140005b4 */ /* 0x0007e20008008000 */
[----:B------:R-:W-:Y:S01]  /*1f80*/  UISETP.NE.U32.AND UP0, UPT, UR9, URZ, UPT ;  /* 0x000000ff0900728c */ /* 0x000fe2000bf05070 */
[----:B------:R4:W-:Y:S06]  /*1f90*/  MEMBAR.ALL.CTA ;  /* 0x0000000000007992 */ /* 0x0009ec0000008000 */
[----:B----4-:R-:W4:Y:S02]  /*1fa0*/  FENCE.VIEW.ASYNC.S ;  /* 0x00000000000073c6 */ /* 0x010f240000000000 */
[----:B----4-:R-:W-:Y:S06]  /*1fb0*/  BAR.SYNC.DEFER_BLOCKING 0x0 ;  /* 0x0000000000007b1d */ /* 0x010fec0000010000 */
[----:B------:R3:W-:Y:S02]  /*1fc0*/  @UP1 UTMALDG.2D [UR28], [UR22] ;  /* 0x0000001c160015b4 */ /* 0x0007e40008008000 */
[----:B------:R-:W-:Y:S06]  /*1fd0*/  BAR.SYNC.DEFER_BLOCKING 0x0 ;  /* 0x0000000000007b1d */ /* 0x000fec0000010000 */
[----:B------:R-:W4:Y:S02]  /*1fe0*/  SYNCS.PHASECHK.TRANS64.TRYWAIT P0, [UR17+0xc000], R3 ;  /* 0x00c00003ff0075a7 */ /* 0x000f240008001111 */
[----:B---34-:R-:W-:Y:S05]  /*1ff0*/  @!P0 BRA `(.L_x_59) ;  /* 0x0000000800a88947 */ /* 0x018fea0003800000 */
.L_x_72:
        /* <DEDUP_REMOVED lines=11> */
[----:B------:R-:W-:Y:S02]  /*20b0*/  UIADD3 UR28, UP0, UPT, UR18, 0x2, URZ ;  /* 0x00000002121c7890 */ /* 0x000fe4000ff1e0ff */
[----:B------:R-:W-:Y:S02]  /*20c0*/  UIADD3 UR30, UP1, UPT, UR26, 0x80, URZ ;  /* 0x000000801a1e7890 */ /* 0x000fe4000ff3e0ff */
[----:B------:R-:W-:Y:S02]  /*20d0*/  UIADD3 UR32, UP2, UPT, UR18, 0x4, URZ ;  /* 0x0000000412207890 */ /* 0x000fe4000ff5e0ff */
[----:B------:R-:W-:Y:S02]  /*20e0*/  UIADD3 UR34, UP3, UPT, UR26, 0x100, URZ ;  /* 0x000001001a227890 */ /* 0x000fe4000ff7e0ff */
[----:B------:R-:W-:-:S02]  /*20f0*/  ULOP3.LUT UR4, UR15, 0x2000000, URZ, 0xfc, !UPT ;  /* 0x020000000f047892 */ /* 0x000fc4000f8efcff */
[----:B------:R-:W-:Y:S02]  /*2100*/  UIADD3.X UR29, UPT, UPT, UR19, URZ, URZ, UP0, !UPT ;  /* 0x000000ff131d7290 */ /* 0x000fe400087fe4ff */
[----:B------:R-:W-:Y:S02]  /*2110*/  UIADD3.X UR31, UPT, UPT, UR27, URZ, URZ, UP1, !UPT ;  /* 0x000000ff1b1f7290 */ /* 0x000fe40008ffe4ff */
[----:B------:R-:W-:Y:S02]  /*2120*/  UIADD3.X UR33, UPT, UPT, UR19, URZ, URZ, UP2, !UPT ;  /* 0x000000ff13217290 */ /* 0x000fe400097fe4ff */
[----:B------:R-:W-:Y:S01]  /*2130*/  UIADD3.X UR35, UPT, UPT, UR27, URZ, URZ, UP3, !UPT ;  /* 0x000000ff1b237290 */ /* 0x000fe20009ffe4ff */
        /* <DEDUP_REMOVED lines=8> */
[----:B------:R3:W-:Y:S01]  /*21c0*/  UTCHMMA gdesc[UR14], gdesc[UR4], tmem[UR24], tmem[UR36], idesc[UR37], UPT ;  /* 0x00ff24040e0075ea */ /* 0x0007e2000b800018 */
[----:B------:R-:W-:Y:S01]  /*21d0*/  UMOV UR42, 0x0 ;  /* 0x00000000002a7882 */ /* 0x000fe20000000000 */
[----:B------:R-:W-:Y:S01]  /*21e0*/  UMOV UR43, 0x4210490 ;  /* 0x04210490002b7882 */ /* 0x000fe20000000000 */
[----:B------:R3:W-:Y:S01]  /*21f0*/  UTCHMMA gdesc[UR18], gdesc[UR26], tmem[UR24], tmem[UR38], idesc[UR39], UPT ;  /* 0x00ff261a120075ea */ /* 0x0007e2000b800018 */
[----:B------:R3:W-:Y:S01]  /*2200*/  UTCHMMA gdesc[UR28], gdesc[UR30], tmem[UR24], tmem[UR40], idesc[UR41], UPT ;  /* 0x00ff281e1c0075ea */ /* 0x0007e2000b800018 */
[----:B------:R3:W-:Y:S01]  /*2210*/  UTCHMMA gdesc[UR32], gdesc[UR34], tmem[UR24], tmem[UR42], idesc[UR43], UPT ;  /* 0x00ff2a22200075ea */ /* 0x0007e2000b800018 */
[----:B------:R-:W-:Y:S01]  /*2220*/  NOP ;  /* 0x0000000000007918 */ /* 0x000fe20000000000 */
.L_x_60:
[----:B------:R-:W-:Y:S01]  /*2230*/  ELECT P0, URZ, PT ;  /* 0x0000000000ff782f */ /* 0x000fe20003800000 */
[----:B---3--:R-:W-:-:S03]  /*2240*/  UIADD3 UR4, UPT, UPT, UR17, 0xc010, URZ ;  /* 0x0000c01011047890 */ /* 0x008fc6000fffe0ff */
[----:B------:R-:W-:Y:S01]  /*2250*/  ISETP.LT.U32.AND P0, PT, R36, 0x20, P0 ;  /* 0x000000202400780c */ /* 0x000fe20000701070 */
[----:B------:R-:W-:-:S12]  /*2260*/  UMOV UR5, URZ ;  /* 0x000000ff00057c82 */ /* 0x000fd80008000000 */
[----:B------:R-:W-:Y:S01]  /*2270*/  VOTEU.ANY UP0, P0 ;  /* 0x0000000000ff7886 */ /* 0x000fe20000000100 */
[----:B------:R-:W-:-:S04]  /*2280*/  VOTEU.ANY UP1, P0 ;  /* 0x0000000000ff7886 */ /* 0x000fc80000020100 */
[----:B------:R-:W-:Y:S02]  /*2290*/  @UP0 UMOV UR4, UR4 ;  /* 0x0000000400040c82 */ /* 0x000fe40008000000 */
[----:B------:R3:W-:Y:S01]  /*22a0*/  @UP1 UTCBAR [UR4], URZ ;  /* 0x000000ff040013e9 */ /* 0x0007e200080000ff */
[----:B------:R-:W-:Y:S06]  /*22b0*/  BAR.SYNC.DEFER_BLOCKING 0x0 ;  /* 0x0000000000007b1d */ /* 0x000fec0000010000 */
[----:B------:R-:W4:Y:S02]  /*22c0*/  SYNCS.PHASECHK.TRANS64.TRYWAIT P0, [UR17+0xc010], R3 ;  /* 0x00c01003ff0075a7 */ /* 0x000f240008001111 */
[----:B---34-:R-:W-:Y:S05]  /*22d0*/  @!P0 BRA `(.L_x_61) ;  /* 0x0000000400fc8947 */ /* 0x018fea0003800000 */
.L_x_73:
[----:B------:R-:W-:Y:S02]  /*22e0*/  UIADD3 UR13, UPT, UPT, UR13, 0x1, URZ ;  /* 0x000000010d0d7890 */ /* 0x000fe4000fffe0ff */
[----:B------:R-:W-:Y:S02]  /*22f0*/  UIADD3 UR6, UPT, UPT, UR6, 0x40, URZ ;  /* 0x0000004006067890 */ /* 0x000fe4000fffe0ff */
[----:B------:R-:W-:-:S04]  /*2300*/  UISETP.NE.U32.AND UP0, UPT, UR13, 0x2, UPT ;  /* 0x000000020d00788c */ /* 0x000fc8000bf05070 */
[----:B------:R-:W-:Y:S02]  /*2310*/  USEL UR13, UR13, URZ, UP0 ;  /* 0x000000ff0d0d7287 */ /* 0x000fe40008000000 */
[----:B------:R-:W-:Y:S02]  /*2320*/  USEL UR4, URZ, 0x1, UP0 ;  /* 0x00000001ff047887 */ /* 0x000fe40008000000 */
[----:B--2---:R-:W-:-:S04]  /*2330*/  UISETP.GE.AND UP0, UPT, UR6, UR25, UPT ;  /* 0x000000190600728c */ /* 0x004fc8000bf06270 */
[----:B------:R-:W-:-:S05]  /*2340*/  LOP3.LUT R2, R2, UR4, RZ, 0x3c, !PT ;  /* 0x0000000402027c12 */ /* 0x000fca000f8e3cff */
[----:B------:R-:W-:Y:S05]  /*2350*/  BRA.U !UP0, `(.L_x_62) ;  /* 0xfffffff908a87547 */ /* 0x000fea000b83ffff */
.L_x_55:
[----:B----4-:R-:W-:Y:S01]  /*2360*/  BAR.SYNC.DEFER_BLOCKING 0x0 ;  /* 0x0000000000007b1d */ /* 0x010fe20000010000 */
[----:B------:R-:W-:-:S05]  /*2370*/  IMAD.SHL.U32 R2, R0, 0x40, RZ ;  /* 0x0000004000027824 */ /* 0x000fca00078e00ff */
[----:B------:R-:W-:Y:S04]  /*2380*/  BSSY.RECONVERGENT B4, `(.L_x_63) ;  /* 0x0000004000047945 */ /* 0x000fe80003800200 */
[----:B------:R-:W-:Y:S05]  /*2390*/  @P3 BRA `(.L_x_64) ;  /* 0x0000000000083947 */ /* 0x000fea0003800000 */
[----:B------:R-:W2:Y:S02]  /*23a0*/  SYNCS.CCTL.IV [UR8+0xc000] ;  /* 0x00c00000ff0079b1 */ /* 0x000ea40008000008 */
[----:B--2---:R-:W2:Y:S02]  /*23b0*/  SYNCS.CCTL.IV [UR8+0xc010] ;  /* 0x00c01000ff0079b1 */ /* 0x004ea40008000008 */
.L_x_64:
[----:B------:R-:W-:Y:S05]  /*23c0*/  BSYNC.RECONVERGENT B4 ;  /* 0x0000000000047941 */ /* 0x000fea0003800200 */
.L_x_63:
[----:B--2---:R-:W-:Y:S06]  /*23d0*/  BAR.SYNC.DEFER_BLOCKING 0x0 ;  /* 0x0000000000007b1d */ /* 0x004fec0000010000 */
[----:B------:R-:W-:Y:S04]  /*23e0*/  BSSY.RECONVERGENT B4, `(.L_x_65) ;  /* 0x0000004000047945 */ /* 0x000fe80003800200 */
[----:B------:R-:W-:Y:S05]  /*23f0*/  @P3 BRA `(.L_x_66) ;  /* 0x0000000000083947 */ /* 0x000fea0003800000 */
[----:B------:R-:W2:Y:S02]  /*2400*/  SYNCS.CCTL.IV [UR8+0xc008] ;  /* 0x00c00800ff0079b1 */ /* 0x000ea40008000008 */
[----:B--2---:R-:W2:Y:S02]  /*2410*/  SYNCS.CCTL.IV [UR8+0xc018] ;  /* 0x00c01800ff0079b1 */ /* 0x004ea40008000008 */
.L_x_66:
[----:B------:R-:W-:Y:S05]  /*2420*/  BSYNC.RECONVERGENT B4 ;  /* 0x0000000000047941 */ /* 0x000fea0003800200 */
.L_x_65:
[----:B------:R-:W-:Y:S01]  /*2430*/  USHF.L.U32 UR4, UR9, 0x15, URZ ;  /* 0x0000001509047899 */ /* 0x000fe200080006ff */
[----:B-----5:R-:W-:Y:S01]  /*2440*/  IMAD.SHL.U32 R3, R0, 0x10, RZ ;  /* 0x0000001000037824 */ /* 0x020fe200078e00ff */
[----:B------:R-:W-:Y:S01]  /*2450*/  USHF.L.U32 UR5, UR9, 0x4, URZ ;  /* 0x0000000409057899 */ /* 0x000fe200080006ff */
[----:B------:R-:W-:Y:S01]  /*2460*/  LOP3.LUT R2, R2, 0x3800, RZ, 0xc0, !PT ;  /* 0x0000380002027812 */ /* 0x000fe200078ec0ff */
[----:B------:R-:W-:Y:S02]  /*2470*/  ULOP3.LUT UR4, UR4, 0x600000, URZ, 0xc0, !UPT ;  /* 0x0060000004047892 */ /* 0x000fe4000f8ec0ff */
[----:B------:R-:W-:Y:S01]  /*2480*/  ULOP3.LUT UR5, UR5, 0x40, URZ, 0xc0, !UPT ;  /* 0x0000004005057892 */ /* 0x000fe2000f8ec0ff */
[----:B------:R-:W-:Y:S01]  /*2490*/  LOP3.LUT R3, R2, 0x70, R3, 0xf8, !PT ;  /* 0x0000007002037812 */ /* 0x000fe200078ef803 */
[C---:B------:R-:W-:Y:S01]  /*24a0*/  IMAD.SHL.U32 R2, R0.reuse, 0x4, RZ ;  /* 0x0000000400027824 */ /* 0x040fe200078e00ff */
[----:B------:R-:W-:Y:S01]  /*24b0*/  ELECT P0, URZ, PT ;  /* 0x0000000000ff782f */ /* 0x000fe20003800000 */
[----:B------:R-:W-:Y:S01]  /*24c0*/  IMAD.SHL.U32 R0, R0, 0x80, RZ ;  /* 0x0000008000007824 */ /* 0x000fe200078e00ff */
[----:B------:R-:W-:-:S02]  /*24d0*/  UIADD3 UR4, UPT, UPT, UR5, UR4, UR24 ;  /* 0x0000000405047290 */ /* 0x000fc4000fffe018 */
[----:B------:R-:W-:Y:S01]  /*24e0*/  LOP3.LUT R3, R3, 0x40, R2, 0x78, !PT ;  /* 0x0000004003037812 */ /* 0x000fe200078e7802 */
[----:B------:R-:W-:Y:S01]  /*24f0*/  ULOP3.LUT UR9, UR9, 0x1, URZ, 0xc0, !UPT ;  /* 0x0000000109097892 */ /* 0x000fe2000f8ec0ff */
[----:B------:R-:W-:Y:S01]  /*2500*/  ISETP.LT.U32.AND P0, PT, R36, 0x40, P0 ;  /* 0x000000402400780c */ /* 0x000fe20000701070 */
[----:B------:R-:W-:Y:S01]  /*2510*/  UMOV UR6, UR7 ;  /* 0x0000000700067c82 */ /* 0x000fe20008000000 */
[----:B------:R-:W-:Y:S01]  /*2520*/  LOP3.LUT R0, R3, 0x780, R0, 0xf8, !PT ;  /* 0x0000078003007812 */ /* 0x000fe200078ef800 */
[----:B------:R-:W-:Y:S02]  /*2530*/  ULEA UR5, UR9, UR12, 0x6 ;  /* 0x0000000c09057291 */ /* 0x000fe4000f8e30ff */
[----:B------:R-:W-:Y:S01]  /*2540*/  LDTM.16dp32bit_t0_t15.x32 R4, tmem[UR4] ;  /* 0x00000004000479ee */ /* 0x000fe20008a80000 */
[----:B------:R-:W3:Y:S01]  /*2550*/  LDTM.16dp32bit_t16_t31.x32 R4, tmem[UR4+0x20] ;  /* 0x00002004000479ee */ /* 0x000ee20008aa0000 */
[C---:B------:R-:W-:Y:S01]  /*2560*/  LOP3.LUT R2, R0.reuse, 0x10, RZ, 0x3c, !PT ;  /* 0x0000001000027812 */ /* 0x040fe200078e3cff */
[----:B------:R-:W-:Y:S01]  /*2570*/  NOP ;  /* 0x0000000000007918 */ /* 0x000fe20000000000 */
[----:B------:R-:W-:Y:S01]  /*2580*/  LOP3.LUT R3, R0, 0x20, RZ, 0x3c, !PT ;  /* 0x0000002000037812 */ /* 0x000fe200078e3cff */
[----:B------:R-:W-:-:S03]  /*2590*/  ULEA UR4, UR9, UR8, 0xd ;  /* 0x0000000809047291 */ /* 0x000fc6000f8e68ff */
[----:B---3--:R-:W-:Y:S01]  /*25a0*/  VOTEU.ANY UP1, P0 ;  /* 0x0000000000ff7886 */ /* 0x008fe20000020100 */
[----:B------:R-:W-:Y:S01]  /*25b0*/  VOTEU.ANY UP0, P0 ;  /* 0x0000000000ff7886 */ /* 0x000fe20000000100 */
[----:B------:R-:W-:Y:S02]  /*25c0*/  F2FP.BF16.F32.PACK_AB R4, R5, R4 ;  /* 0x000000040504723e */ /* 0x000fe400000010ff */
[----:B------:R-:W-:Y:S02]  /*25d0*/  F2FP.BF16.F32.PACK_AB R5, R7, R6 ;  /* 0x000000060705723e */ /* 0x000fe400000010ff */
[----:B------:R-:W-:Y:S02]  /*25e0*/  F2FP.BF16.F32.PACK_AB R12, R13, R12 ;  /* 0x0000000c0d0c723e */ /* 0x000fe400000010ff */
[----:B------:R-:W-:Y:S02]  /*25f0*/  F2FP.BF16.F32.PACK_AB R6, R9, R8 ;  /* 0x000000080906723e */ /* 0x000fe400000010ff */
[----:B------:R-:W-:-:S02]  /*2600*/  F2FP.BF16.F32.PACK_AB R7, R11, R10 ;  /* 0x0000000a0b07723e */ /* 0x000fc400000010ff */
[----:B------:R-:W-:Y:S02]  /*2610*/  F2FP.BF16.F32.PACK_AB R13, R15, R14 ;  /* 0x0000000e0f0d723e */ /* 0x000fe400000010ff */
[----:B------:R-:W-:Y:S01]  /*2620*/  F2FP.BF16.F32.PACK_AB R20, R21, R20 ;  /* 0x000000141514723e */ /* 0x000fe200000010ff */
[----:B--2---:R2:W-:Y:S01]  /*2630*/  STS.128 [R0+UR8], R4 ;  /* 0x0000000400007988 */ /* 0x0045e20008000c08 */
[----:B------:R-:W-:Y:S02]  /*2640*/  F2FP.BF16.F32.PACK_AB R14, R17, R16 ;  /* 0x00000010110e723e */ /* 0x000fe400000010ff */
[----:B------:R-:W-:Y:S02]  /*2650*/  F2FP.BF16.F32.PACK_AB R15, R19, R18 ;  /* 0x00000012130f723e */ /* 0x000fe400000010ff */
[----:B------:R-:W-:Y:S02]  /*2660*/  F2FP.BF16.F32.PACK_AB R21, R23, R22 ;  /* 0x000000161715723e */ /* 0x000fe400000010ff */
[----:B------:R-:W-:Y:S01]  /*2670*/  F2FP.BF16.F32.PACK_AB R28, R29, R28 ;  /* 0x0000001c1d1c723e */ /* 0x000fe200000010ff */
[----:B------:R2:W-:Y:S01]  /*2680*/  STS.128 [R2+UR8], R12 ;  /* 0x0000000c02007988 */ /* 0x0005e20008000c08 */
[----:B------:R-:W-:-:S02]  /*2690*/  F2FP.BF16.F32.PACK_AB R22, R25, R24 ;  /* 0x000000181916723e */ /* 0x000fc400000010ff */
[----:B------:R-:W-:Y:S02]  /*26a0*/  F2FP.BF16.F32.PACK_AB R23, R27, R26 ;  /* 0x0000001a1b17723e */ /* 0x000fe400000010ff */
[----:B------:R-:W-:Y:S02]  /*26b0*/  F2FP.BF16.F32.PACK_AB R29, R31, R30 ;  /* 0x0000001e1f1d723e */ /* 0x000fe400000010ff */
[----:B------:R-:W-:Y:S01]  /*26c0*/  F2FP.BF16.F32.PACK_AB R30, R33, R32 ;  /* 0x00000020211e723e */ /* 0x000fe200000010ff */
[----:B------:R2:W-:Y:S01]  /*26d0*/  STS.128 [R3+UR8], R20 ;  /* 0x0000001403007988 */ /* 0x0005e20008000c08 */
[----:B------:R-:W-:Y:S02]  /*26e0*/  F2FP.BF16.F32.PACK_AB R31, R35, R34 ;  /* 0x00000022231f723e */ /* 0x000fe400000010ff */
[----:B------:R-:W-:-:S05]  /*26f0*/  LOP3.LUT R8, R0, 0x30, RZ, 0x3c, !PT ;  /* 0x0000003000087812 */ /* 0x000fca00078e3cff */
[----:B------:R2:W-:Y:S01]  /*2700*/  STS.128 [R8+UR8], R28 ;  /* 0x0000001c08007988 */ /* 0x0005e20008000c08 */
[----:B------:R3:W-:Y:S06]  /*2710*/  MEMBAR.ALL.CTA ;  /* 0x0000000000007992 */ /* 0x0007ec0000008000 */
[----:B---3--:R-:W3:Y:S02]  /*2720*/  FENCE.VIEW.ASYNC.S ;  /* 0x00000000000073c6 */ /* 0x008ee40000000000 */
[----:B---3--:R-:W-:Y:S06]  /*2730*/  BAR.SYNC.DEFER_BLOCKING 0x0 ;  /* 0x0000000000007b1d */ /* 0x008fec0000010000 */
[----:B------:R2:W-:Y:S01]  /*2740*/  @UP1 UTMASTG.2D [UR4], [UR10] ;  /* 0x000000040a0013b5 */ /* 0x0005e20008008000 */
[----:B------:R0:W-:Y:S01]  /*2750*/  UTMACMDFLUSH ;  /* 0x00000000000079b7 */ /* 0x0001e20000000000 */
[----:B------:R-:W-:-:S04]  /*2760*/  DEPBAR.LE SB0, 0x0 ;  /* 0x000080000000791a */ /* 0x000fc80000000000 */
[----:B------:R-:W-:Y:S08]  /*2770*/  BAR.SYNC.DEFER_BLOCKING 0x0 ;  /* 0x0000000000007b1d */ /* 0x000ff00000010000 */
[----:B------:R-:W-:Y:S06]  /*2780*/  BAR.SYNC.DEFER_BLOCKING 0x0 ;  /* 0x0000000000007b1d */ /* 0x000fec0000010000 */
[----:B--2---:R-:W-:Y:S05]  /*2790*/  @P2 BRA `(.L_x_67) ;  /* 0x0000000000a02947 */ /* 0x004fea0003800000 */
[----:B------:R-:W2:Y:S01]  /*27a0*/  S2UR UR5, SR_CgaCtaId ;  /* 0x00000000000579c3 */ /* 0x000ea20000008800 */
[----:B------:R-:W-:Y:S01]  /*27b0*/  NOP ;  /* 0x0000000000007918 */ /* 0x000fe20000000000 */
[----:B------:R-:W-:Y:S01]  /*27c0*/  UMOV UR4, 0x50 ;  /* 0x0000005000047882 */ /* 0x000fe20000000000 */
[----:B------:R-:W-:Y:S02]  /*27d0*/  IMAD.U32 R0, RZ, RZ, UR24 ;  /* 0x00000018ff007e24 */ /* 0x000fe4000f8e00ff */
[----:B------:R-:W-:Y:S02]  /*27e0*/  IMAD.MOV.U32 R3, RZ, RZ, 0xf ;  /* 0x0000000fff037424 */ /* 0x000fe400078e00ff */
[----:B------:R-:W-:Y:S01]  /*27f0*/  IMAD.MOV.U32 R7, RZ, RZ, 0x1 ;  /* 0x00000001ff077424 */ /* 0x000fe200078e00ff */
[----:B------:R-:W-:-:S04]  /*2800*/  LOP3.LUT R0, R0, 0xffff, RZ, 0xc0, !PT ;  /* 0x0000ffff00007812 */ /* 0x000fc800078ec0ff */
[----:B------:R-:W-:-:S05]  /*2810*/  SHF.R.U32.HI R0, RZ, 0x5, R0 ;  /* 0x00000005ff007819 */ /* 0x000fca0000011600 */
[----:B------:R-:W-:Y:S01]  /*2820*/  VIADD R2, R0, 0x10 ;  /* 0x0000001000027836 */ /* 0x000fe20000000000 */
[----:B------:R-:W-:Y:S01]  /*2830*/  SHF.L.U32 R0, R3, R0, RZ ;  /* 0x0000000003007219 */ /* 0x000fe200000006ff */
[----:B--2---:R-:W-:-:S03]  /*2840*/  ULEA UR6, UR5, UR4, 0x18 ;  /* 0x0000000405067291 */ /* 0x004fc6000f8ec0ff */
[----:B------:R-:W-:-:S04]  /*2850*/  SHF.L.U32 R3, R7, R2, RZ ;  /* 0x0000000207037219 */ /* 0x000fc800000006ff */
[----:B------:R-:W-:Y:S02]  /*2860*/  LOP3.LUT R0, R3, R0, RZ, 0xfc, !PT ;  /* 0x0000000003007212 */ /* 0x000fe400078efcff */
[----:B------:R-:W2:Y:S02]  /*2870*/  LDS R5, [UR6] ;  /* 0x00000006ff057984 */ /* 0x000ea40008000800 */
[C---:B------:R-:W-:Y:S02]  /*2880*/  LOP3.LUT R2, R0.reuse, 0xffff, RZ, 0xc0, !PT ;  /* 0x0000ffff00027812 */ /* 0x040fe400078ec0ff */
[----:B--2---:R-:W-:-:S04]  /*2890*/  LOP3.LUT R3, R0, 0xffff, R5, 0x80, !PT ;  /* 0x0000ffff00037812 */ /* 0x004fc800078e8005 */
[----:B------:R-:W-:-:S13]  /*28a0*/  ISETP.NE.AND P0, PT, R3, R2, PT ;  /* 0x000000020300720c */ /* 0x000fda0003f05270 */
[----:B------:R-:W-:Y:S05]  /*28b0*/  @P0 BRA `(.L_x_68) ;  /* 0x0000000000500947 */ /* 0x000fea0003800000 */
[----:B------:R-:W-:Y:S02]  /*28c0*/  SHF.R.U32.HI R5, RZ, 0x10, R5 ;  /* 0x00000010ff057819 */ /* 0x000fe40000011605 */
[----:B------:R-:W-:-:S04]  /*28d0*/  SHF.R.U32.HI R2, RZ, 0x10, R0 ;  /* 0x00000010ff027819 */ /* 0x000fc80000011600 */
[----:B------:R-:W-:-:S04]  /*28e0*/  LOP3.LUT R5, R5, R2, RZ, 0xc0, !PT ;  /* 0x0000000205057212 */ /* 0x000fc800078ec0ff */
[----:B------:R-:W-:-:S13]  /*28f0*/  ISETP.NE.AND P0, PT, R5, R2, PT ;  /* 0x000000020500720c */ /* 0x000fda0003f05270 */
[----:B------:R-:W-:Y:S05]  /*2900*/  @P0 BRA `(.L_x_69) ;  /* 0x0000000000300947 */ /* 0x000fea0003800000 */
[----:B------:R-:W-:Y:S01]  /*2910*/  R2UR UR4, R0 ;  /* 0x00000000000472ca */ /* 0x000fe200000e0000 */
[----:B------:R-:W-:Y:S01]  /*2920*/  VOTEU.ANY UR5, UPT, PT ;  /* 0x0000000000057886 */ /* 0x000fe200038e0100 */
[----:B------:R-:W2:Y:S01]  /*2930*/  S2R R0, SR_LANEID ;  /* 0x0000000000007919 */ /* 0x000ea20000000000 */
[----:B------:R-:W-:-:S10]  /*2940*/  UFLO.U32 UR5, UR5 ;  /* 0x00000005000572bd */ /* 0x000fd400080e0000 */
[----:B------:R-:W-:-:S06]  /*2950*/  ULOP3.LUT UR4, URZ, UR4, URZ, 0x33, !UPT ;  /* 0x00000004ff047292 */ /* 0x000fcc000f8e33ff */
[----:B------:R-:W-:-:S04]  /*2960*/  IMAD.U32 R2, RZ, RZ, UR4 ;  /* 0x00000004ff027e24 */ /* 0x000fc8000f8e00ff */
[----:B------:R-:W3:Y:S02]  /*2970*/  REDUX UR7, R2 ;  /* 0x00000000020773c4 */ /* 0x000ee40000000000 */
[----:B------:R4:W-:Y:S01]  /*2980*/  UTCATOMSWS.AND URZ, UR4 ;  /* 0x0000000400ff79e3 */ /* 0x0009e20008000000 */
[----:B--2---:R-:W-:Y:S01]  /*2990*/  ISETP.EQ.U32.AND P0, PT, R0, UR5, PT ;  /* 0x0000000500007c0c */ /* 0x004fe2000bf02070 */
[----:B---3--:R-:W-:-:S12]  /*29a0*/  IMAD.U32 R0, RZ, RZ, UR7 ;  /* 0x00000007ff007e24 */ /* 0x008fd8000f8e00ff */
[----:B------:R4:W-:Y:S01]  /*29b0*/  @P0 ATOMS.AND RZ, [UR6], R0 ;  /* 0x00000000ffff098c */ /* 0x0009e2000a800006 */
[----:B------:R-:W-:Y:S05]  /*29c0*/  BRA `(.L_x_67) ;  /* 0x0000000000147947 */ /* 0x000fea0003800000 */
.L_x_69:
[----:B------:R-:W-:-:S07]  /*29d0*/  MOV R2, 0x29f0 ;  /* 0x000029f000027802 */ /* 0x000fce0000000f00 */
[----:B-1----:R-:W-:Y:S05]  /*29e0*/  CALL.REL.NOINC `($__internal_0_$__cuda_sm10x_tcgen05_guardrail_trap_col_being_dealloced_not_returned_by_alloc) ;  /* 0x0000000000447944 */ /* 0x002fea0003c00000 */
[----:B------:R-:W-:Y:S05]  /*29f0*/  BRA `(.L_x_67) ;  /* 0x0000000000087947 */ /* 0x000fea0003800000 */
.L_x_68:
[----:B------:R-:W-:-:S07]  /*2a00*/  MOV R2, 0x2a20 ;  /* 0x00002a2000027802 */ /* 0x000fce0000000f00 */
[----:B-1----:R-:W-:Y:S05]  /*2a10*/  CALL.REL.NOINC `($__internal_2_$__cuda_sm10x_tcgen05_guardrail_trap_unallocated_columns_being_dealloced) ;  /* 0x0000000000507944 */ /* 0x002fea0003c00000 */
.L_x_67:
[----:B------:R-:W-:Y:S01]  /*2a20*/  NOP ;  /* 0x0000000000007918 */ /* 0x000fe20000000000 */
[----:B----4-:R-:W-:Y:S05]  /*2a30*/  EXIT ;  /* 0x000000000000794d */ /* 0x010fea0003800000 */
.L_x_56:
[----:B------:R-:W2:Y:S02]  /*2a40*/  SYNCS.PHASECHK.TRANS64.TRYWAIT P0, [UR8+0xc000], RZ ;  /* 0x00c000ffff0075a7 */ /* 0x000ea40008001108 */
[----:B--2---:R-:W-:Y:S05]  /*2a50*/  @!P0 BRA `(.L_x_56) ;  /* 0xfffffffc00f88947 */ /* 0x004fea000383ffff */
[----:B------:R-:W-:Y:S05]  /*2a60*/  BRA `(.L_x_70) ;  /* 0xfffffff000247947 */ /* 0x000fea000383ffff */
.L_x_58:
[----:B------:R-:W2:Y:S02]  /*2a70*/  SYNCS.PHASECHK.TRANS64.TRYWAIT P1, [UR8+0xc010], RZ ;  /* 0x00c010ffff0075a7 */ /* 0x000ea40008021108 */
[----:B--2---:R-:W-:Y:S05]  /*2a80*/  @!P1 BRA `(.L_x_58) ;  /* 0xfffffffc00f89947 */ /* 0x004fea000383ffff */
[----:B------:R-:W-:Y:S05]  /*2a90*/  BRA `(.L_x_71) ;  /* 0xfffffff000c47947 */ /* 0x000fea000383ffff */
.L_x_59:
[----:B------:R-:W3:Y:S02]  /*2aa0*/  SYNCS.PHASECHK.TRANS64.TRYWAIT P0, [UR17+0xc000], R3 ;  /* 0x00c00003ff0075a7 */ /* 0x000ee40008001111 */
[----:B---3--:R-:W-:Y:S05]  /*2ab0*/  @!P0 BRA `(.L_x_59) ;  /* 0xfffffffc00f88947 */ /* 0x008fea000383ffff */
[----:B------:R-:W-:Y:S05]  /*2ac0*/  BRA `(.L_x_72) ;  /* 0xfffffff4004c7947 */ /* 0x000fea000383ffff */
.L_x_61:
[----:B------:R-:W3:Y:S02]  /*2ad0*/  SYNCS.PHASECHK.TRANS64.TRYWAIT P0, [UR17+0xc010], R3 ;  /* 0x00c01003ff0075a7 */ /* 0x000ee40008001111 */
[----:B---3--:R-:W-:Y:S05]  /*2ae0*/  @!P0 BRA `(.L_x_61) ;  /* 0xfffffffc00f88947 */ /* 0x008fea000383ffff */
[----:B------:R-:W-:Y:S05]  /*2af0*/  BRA `(.L_x_73) ;  /* 0xfffffff400f87947 */ /* 0x000fea000383ffff */
        .weak           $__internal_0_$__cuda_sm10x_tcgen05_guardrail_trap_col_being_dealloced_not_returned_by_alloc
        .type           $__internal_0_$__cuda_sm10x_tcgen05_guardrail_trap_col_being_dealloced_not_returned_by_alloc,@function
        .size           $__internal_0_$__cuda_sm10x_tcgen05_guardrail_trap_col_being_dealloced_not_returned_by_alloc,($__internal_1_$__cuda_sm10x_tcgen05_guardrail_trap_phase_invalid_during_alloc - $__internal_0_$__cuda_sm10x_tcgen05_guardrail_trap_col_being_dealloced_not_returned_by_alloc)
$__internal_0_$__cuda_sm10x_tcgen05_guardrail_trap_col_being_dealloced_not_returned_by_alloc:
[----:B------:R-:W-:Y:S05]  /*2b00*/  BPT.TRAP 0x1 ;  /* 0x000000040000795c */ /* 0x000fea0000300000 */
[----:B------:R-:W-:-:S04]  /*2b10*/  IMAD.MOV.U32 R3, RZ, RZ, 0x0 ;  /* 0x00000000ff037424 */ /* 0x000fc800078e00ff */
[----:B------:R-:W-:Y:S05]  /*2b20*/  RET.REL.NODEC R2 `(gluon_tcgen05) ;  /* 0xffffffd402347950 */ /* 0x000fea0003c3ffff */
        .weak           $__internal_1_$__cuda_sm10x_tcgen05_guardrail_trap_phase_invalid_during_alloc
        .type           $__internal_1_$__cuda_sm10x_tcgen05_guardrail_trap_phase_invalid_during_alloc,@function
        .size           $__internal_1_$__cuda_sm10x_tcgen05_guardrail_trap_phase_invalid_during_alloc,($__internal_2_$__cuda_sm10x_tcgen05_guardrail_trap_unallocated_columns_being_dealloced - $__internal_1_$__cuda_sm10x_tcgen05_guardrail_trap_phase_invalid_during_alloc)
$__internal_1_$__cuda_sm10x_tcgen05_guardrail_trap_phase_invalid_during_alloc:
[----:B------:R-:W-:Y:S05]  /*2b30*/  BPT.TRAP 0x1 ;  /* 0x000000040000795c */ /* 0x000fea0000300000 */
[----:B------:R-:W-:-:S04]  /*2b40*/  IMAD.MOV.U32 R3, RZ, RZ, 0x0 ;  /* 0x00000000ff037424 */ /* 0x000fc800078e00ff */
[----:B------:R-:W-:Y:S05]  /*2b50*/  RET.REL.NODEC R2 `(gluon_tcgen05) ;  /* 0xffffffd402287950 */ /* 0x000fea0003c3ffff */
        .weak           $__internal_2_$__cuda_sm10x_tcgen05_guardrail_trap_unallocated_columns_being_dealloced
        .type           $__internal_2_$__cuda_sm10x_tcgen05_guardrail_trap_unallocated_columns_being_dealloced,@function
        .size           $__internal_2_$__cuda_sm10x_tcgen05_guardrail_trap_unallocated_columns_being_dealloced,(.L_x_77 - $__internal_2_$__cuda_sm10x_tcgen05_guardrail_trap_unallocated_columns_being_dealloced)
$__internal_2_$__cuda_sm10x_tcgen05_guardrail_trap_unallocated_columns_being_dealloced:
[----:B------:R-:W-:Y:S05]  /*2b60*/  BPT.TRAP 0x1 ;  /* 0x000000040000795c */ /* 0x000fea0000300000 */
[----:B------:R-:W-:-:S04]  /*2b70*/  IMAD.MOV.U32 R3, RZ, RZ, 0x0 ;  /* 0x00000000ff037424 */ /* 0x000fc800078e00ff */
[----:B------:R-:W-:Y:S05]  /*2b80*/  RET.REL.NODEC R2 `(gluon_tcgen05) ;  /* 0xffffffd4021c7950 */ /* 0x000fea0003c3ffff */
.L_x_74:
[----:B------:R-:W-:-:S00]  /*2b90*/  BRA `(.L_x_74) ;  /* 0xfffffffc00fc7947 */ /* 0x000fc0000383ffff */
[----:B------:R-:W-:-:S00]  /*2ba0*/  NOP ;  /* 0x0000000000007918 */ /* 0x000fc00000000000 */
        /* <DEDUP_REMOVED lines=13> */
.L_x_77:


//--------------------- .nv.shared.gluon_tcgen05  --------------------------
	.section	.nv.shared.gluon_tcgen05,"aw",@nobits
	.sectionflags	@""
	.align	16
	.zero		1024


//--------------------- .nv.shared.reserved.0     --------------------------
	.section	.nv.shared.reserved.0,"aw",@nobits
	.align	8
	.weak		__nv_reservedSMEM_offset_0_alias
	.size		__nv_reservedSMEM_offset_0_alias, 0, 64
	.other		__nv_reservedSMEM_offset_0_alias,@"STO_CUDA_RESERVED_SHARED STV_DEFAULT"
__nv_reservedSMEM_offset_0_alias:
	.zero		0
.nv.shared.reserved.0:
	.zero		64
	.weak		__nv_reservedSMEM_allocation_phase
	.type		__nv_reservedSMEM_allocation_phase,@object
	.size		__nv_reservedSMEM_allocation_phase,(.L_0 - __nv_reservedSMEM_allocation_phase)
__nv_reservedSMEM_allocation_phase:
	.zero		1
.L_0:
	.zero		7
	.weak		__nv_reservedSMEM_devtool_atexit_pc
	.type		__nv_reservedSMEM_devtool_atexit_pc,@object
	.size		__nv_reservedSMEM_devtool_atexit_pc,(__nv_reservedSMEM_allocation_mask - __nv_reservedSMEM_devtool_atexit_pc)
__nv_reservedSMEM_devtool_atexit_pc:
	.zero		8
	.weak		__nv_reservedSMEM_allocation_mask
	.type		__nv_reservedSMEM_allocation_mask,@object
	.size		__nv_reservedSMEM_allocation_mask,(.L_2 - __nv_reservedSMEM_allocation_mask)
__nv_reservedSMEM_allocation_mask:
	.zero		4
.L_2:


//--------------------- .nv.constant0.gluon_tcgen05 --------------------------
	.section	.nv.constant0.gluon_tcgen05,"a",@progbits
	.sectionflags	@""
	.align	4
.nv.constant0.gluon_tcgen05:
	.zero		976


//--------------------- SYMBOLS --------------------------

	.type		.nv.reservedSmem.offset0,@object
	.size		.nv.reservedSmem.offset0,0x4
	.type		.nv.reservedSmem.cap,@object
	.size		.nv.reservedSmem.cap,0x4
